	.target	sm_90a

	.elftype	@"ET_EXEC"


//--------------------- .note.nv.tkinfo           --------------------------
	.section	.note.nv.tkinfo,"",@"SHT_NOTE"
	.sectionflags	@"SHF_NOTE_NV_TKINFO"
	.tkinfo
        /*0018*/ 	.word	0x00000002
        /*0030*/ 	.string	""
        /*0030*/ 	.string	"ptxas"
        /*0030*/ 	.string	"Cuda compilation tools, release 13.0, V13.0.88"
        /*0030*/ 	.string	"Build cuda_13.0.r13.0/compiler.36424714_0"
        /*0030*/ 	.string	"-arch sm_90a -m 64 "



//--------------------- .note.nv.cuinfo           --------------------------
	.section	.note.nv.cuinfo,"",@"SHT_NOTE"
	.sectionflags	@"SHF_NOTE_NV_CUINFO"
        /*0018*/ 	.short	0x0002
        /*001a*/ 	.short	0x005a
        /*001c*/ 	.short	0x0082
	.zero		2


//--------------------- .nv.info                  --------------------------
	.section	.nv.info,"",@"SHT_CUDA_INFO"
	.align	4


	//----- nvinfo : EIATTR_REGCOUNT
	.align		4
        /*0000*/ 	.byte	0x04, 0x2f
        /*0002*/ 	.short	(.L_15 - .L_14)
	.align		4
.L_14:
        /*0004*/ 	.word	index@(_ZN7cutlass13device_kernelINS_4gemm6kernel13GemmUniversalIN4cute5tupleIJiiiiEEENS1_10collective13CollectiveMmaINS1_34MainloopSm90TmaGmmaWarpSpecializedILi5ENS5_IJNS4_1CILi4EEENSA_ILi1EEESC_EEENS1_35KernelTmaWarpSpecializedCooperativeEEENS5_IJNSA_ILi128EEESG_NSA_ILi64EEEEEENS_6half_tENS5_IJSC_llEEESJ_SK_NS4_8TiledMMAINS4_8MMA_AtomIJNS4_4SM904GMMA26MMA_64x128x16_F32F16F16_SSILNSO_5MajorE1ELSQ_1ELNSO_7ScaleInE1ELSR_1EEEEEENS4_6LayoutINS5_IJNSA_ILi2EEESC_SC_EEENS5_IJSC_NSA_ILi0EEESX_EEEEENS5_IJNS4_10UnderscoreES10_S10_EEEEENS4_13SM90_TMA_LOADENS4_14ComposedLayoutINS4_7SwizzleILi3ELi4ELi3EEENS4_18smem_ptr_flag_bitsILi16EEENSU_INS5_IJSH_NSA_ILi8EEEEEENS5_IJSC_SH_EEEEEEEvNS4_8identityENS4_23SM90_TMA_LOAD_MULTICASTES1D_vS1E_EENS_8epilogue10collective6detail29Sm90TmaWarpSpecializedAdapterINS1I_15DefaultEpilogueISJ_NS5_IJlSC_lEEES1M_NS1H_6thread17LinearCombinationISJ_Li1EffLNS1N_9ScaleType4KindE0ELNS_15FloatRoundStyleE2ESJ_EENS1_15EpilogueDefaultEEEEEvvEEEEvNT_6ParamsE)
        /*0008*/ 	.word	0x000000a8


	//----- nvinfo : EIATTR_FRAME_SIZE
	.align		4
.L_15:
        /*000c*/ 	.byte	0x04, 0x11
        /*000e*/ 	.short	(.L_17 - .L_16)
	.align		4
.L_16:
        /*0010*/ 	.word	index@(_ZN7cutlass13device_kernelINS_4gemm6kernel13GemmUniversalIN4cute5tupleIJiiiiEEENS1_10collective13CollectiveMmaINS1_34MainloopSm90TmaGmmaWarpSpecializedILi5ENS5_IJNS4_1CILi4EEENSA_ILi1EEESC_EEENS1_35KernelTmaWarpSpecializedCooperativeEEENS5_IJNSA_ILi128EEESG_NSA_ILi64EEEEEENS_6half_tENS5_IJSC_llEEESJ_SK_NS4_8TiledMMAINS4_8MMA_AtomIJNS4_4SM904GMMA26MMA_64x128x16_F32F16F16_SSILNSO_5MajorE1ELSQ_1ELNSO_7ScaleInE1ELSR_1EEEEEENS4_6LayoutINS5_IJNSA_ILi2EEESC_SC_EEENS5_IJSC_NSA_ILi0EEESX_EEEEENS5_IJNS4_10UnderscoreES10_S10_EEEEENS4_13SM90_TMA_LOADENS4_14ComposedLayoutINS4_7SwizzleILi3ELi4ELi3EEENS4_18smem_ptr_flag_bitsILi16EEENSU_INS5_IJSH_NSA_ILi8EEEEEENS5_IJSC_SH_EEEEEEEvNS4_8identityENS4_23SM90_TMA_LOAD_MULTICASTES1D_vS1E_EENS_8epilogue10collective6detail29Sm90TmaWarpSpecializedAdapterINS1I_15DefaultEpilogueISJ_NS5_IJlSC_lEEES1M_NS1H_6thread17LinearCombinationISJ_Li1EffLNS1N_9ScaleType4KindE0ELNS_15FloatRoundStyleE2ESJ_EENS1_15EpilogueDefaultEEEEEvvEEEEvNT_6ParamsE)
        /*0014*/ 	.word	0x00000000


	//----- nvinfo : EIATTR_MIN_STACK_SIZE
	.align		4
.L_17:
        /*0018*/ 	.byte	0x04, 0x12
        /*001a*/ 	.short	(.L_19 - .L_18)
	.align		4
.L_18:
        /*001c*/ 	.word	index@(_ZN7cutlass13device_kernelINS_4gemm6kernel13GemmUniversalIN4cute5tupleIJiiiiEEENS1_10collective13CollectiveMmaINS1_34MainloopSm90TmaGmmaWarpSpecializedILi5ENS5_IJNS4_1CILi4EEENSA_ILi1EEESC_EEENS1_35KernelTmaWarpSpecializedCooperativeEEENS5_IJNSA_ILi128EEESG_NSA_ILi64EEEEEENS_6half_tENS5_IJSC_llEEESJ_SK_NS4_8TiledMMAINS4_8MMA_AtomIJNS4_4SM904GMMA26MMA_64x128x16_F32F16F16_SSILNSO_5MajorE1ELSQ_1ELNSO_7ScaleInE1ELSR_1EEEEEENS4_6LayoutINS5_IJNSA_ILi2EEESC_SC_EEENS5_IJSC_NSA_ILi0EEESX_EEEEENS5_IJNS4_10UnderscoreES10_S10_EEEEENS4_13SM90_TMA_LOADENS4_14ComposedLayoutINS4_7SwizzleILi3ELi4ELi3EEENS4_18smem_ptr_flag_bitsILi16EEENSU_INS5_IJSH_NSA_ILi8EEEEEENS5_IJSC_SH_EEEEEEEvNS4_8identityENS4_23SM90_TMA_LOAD_MULTICASTES1D_vS1E_EENS_8epilogue10collective6detail29Sm90TmaWarpSpecializedAdapterINS1I_15DefaultEpilogueISJ_NS5_IJlSC_lEEES1M_NS1H_6thread17LinearCombinationISJ_Li1EffLNS1N_9ScaleType4KindE0ELNS_15FloatRoundStyleE2ESJ_EENS1_15EpilogueDefaultEEEEEvvEEEEvNT_6ParamsE)
        /*0020*/ 	.word	0x00000000
.L_19:


//--------------------- .nv.compat                --------------------------
	.section	.nv.compat,"",@"SHT_CUDA_COMPAT_INFO"
	.align	4
        /*0000*/ 	.byte	0x02, 0x09, 0x01, 0x00, 0x02, 0x02, 0x04, 0x00, 0x02, 0x05, 0x05, 0x00, 0x03, 0x07, 0x01, 0x01
        /*0010*/ 	.byte	0x02, 0x03, 0x01, 0x00, 0x02, 0x06, 0x01, 0x00, 0x04, 0x0b, 0x08, 0x00, 0x00, 0x00, 0x00, 0x00
        /*0020*/ 	.byte	0x00, 0x00, 0x00, 0x00


//--------------------- .nv.info._ZN7cutlass13device_kernelINS_4gemm6kernel13GemmUniversalIN4cute5tupleIJiiiiEEENS1_10collective13CollectiveMmaINS1_34MainloopSm90TmaGmmaWarpSpecializedILi5ENS5_IJNS4_1CILi4EEENSA_ILi1EEESC_EEENS1_35KernelTmaWarpSpecializedCooperativeEEENS5_IJNSA_ILi128EEESG_NSA_ILi64EEEEEENS_6half_tENS5_IJSC_llEEESJ_SK_NS4_8TiledMMAINS4_8MMA_AtomIJNS4_4SM904GMMA26MMA_64x128x16_F32F16F16_SSILNSO_5MajorE1ELSQ_1ELNSO_7ScaleInE1ELSR_1EEEEEENS4_6LayoutINS5_IJNSA_ILi2EEESC_SC_EEENS5_IJSC_NSA_ILi0EEESX_EEEEENS5_IJNS4_10UnderscoreES10_S10_EEEEENS4_13SM90_TMA_LOADENS4_14ComposedLayoutINS4_7SwizzleILi3ELi4ELi3EEENS4_18smem_ptr_flag_bitsILi16EEENSU_INS5_IJSH_NSA_ILi8EEEEEENS5_IJSC_SH_EEEEEEEvNS4_8identityENS4_23SM90_TMA_LOAD_MULTICASTES1D_vS1E_EENS_8epilogue10collective6detail29Sm90TmaWarpSpecializedAdapterINS1I_15DefaultEpilogueISJ_NS5_IJlSC_lEEES1M_NS1H_6thread17LinearCombinationISJ_Li1EffLNS1N_9ScaleType4KindE0ELNS_15FloatRoundStyleE2ESJ_EENS1_15EpilogueDefaultEEEEEvvEEEEvNT_6ParamsE --------------------------
	.section	.nv.info._ZN7cutlass13device_kernelINS_4gemm6kernel13GemmUniversalIN4cute5tupleIJiiiiEEENS1_10collective13CollectiveMmaINS1_34MainloopSm90TmaGmmaWarpSpecializedILi5ENS5_IJNS4_1CILi4EEENSA_ILi1EEESC_EEENS1_35KernelTmaWarpSpecializedCooperativeEEENS5_IJNSA_ILi128EEESG_NSA_ILi64EEEEEENS_6half_tENS5_IJSC_llEEESJ_SK_NS4_8TiledMMAINS4_8MMA_AtomIJNS4_4SM904GMMA26MMA_64x128x16_F32F16F16_SSILNSO_5MajorE1ELSQ_1ELNSO_7ScaleInE1ELSR_1EEEEEENS4_6LayoutINS5_IJNSA_ILi2EEESC_SC_EEENS5_IJSC_NSA_ILi0EEESX_EEEEENS5_IJNS4_10UnderscoreES10_S10_EEEEENS4_13SM90_TMA_LOADENS4_14ComposedLayoutINS4_7SwizzleILi3ELi4ELi3EEENS4_18smem_ptr_flag_bitsILi16EEENSU_INS5_IJSH_NSA_ILi8EEEEEENS5_IJSC_SH_EEEEEEEvNS4_8identityENS4_23SM90_TMA_LOAD_MULTICASTES1D_vS1E_EENS_8epilogue10collective6detail29Sm90TmaWarpSpecializedAdapterINS1I_15DefaultEpilogueISJ_NS5_IJlSC_lEEES1M_NS1H_6thread17LinearCombinationISJ_Li1EffLNS1N_9ScaleType4KindE0ELNS_15FloatRoundStyleE2ESJ_EENS1_15EpilogueDefaultEEEEEvvEEEEvNT_6ParamsE,"",@"SHT_CUDA_INFO"
	.sectionflags	@""
	.align	4


	//----- nvinfo : EIATTR_CUDA_API_VERSION
	.align		4
        /*0000*/ 	.byte	0x04, 0x37
        /*0002*/ 	.short	(.L_21 - .L_20)
.L_20:
        /*0004*/ 	.word	0x00000082


	//----- nvinfo : EIATTR_KPARAM_INFO
	.align		4
.L_21:
        /*0008*/ 	.byte	0x04, 0x17
        /*000a*/ 	.short	(.L_23 - .L_22)
.L_22:
        /*000c*/ 	.word	0x00000000
        /*0010*/ 	.short	0x0000
        /*0012*/ 	.short	0x0070
        /*0014*/ 	.byte	0x00, 0xf0, 0x01, 0x10


	//----- nvinfo : EIATTR_SPARSE_MMA_MASK
	.align		4
.L_23:
        /*0018*/ 	.byte	0x03, 0x50
        /*001a*/ 	.short	0x0000


	//----- nvinfo : EIATTR_MAXREG_COUNT
	.align		4
        /*001c*/ 	.byte	0x03, 0x1b
        /*001e*/ 	.short	0x00a8


	//----- nvinfo : EIATTR_NUM_BARRIERS
	.align		4
        /*0020*/ 	.byte	0x02, 0x4c
        /*0022*/ 	.byte	0x01
	.zero		1


	//----- nvinfo : EIATTR_EXTERNS
	.align		4
        /*0024*/ 	.byte	0x04, 0x0f
        /*0026*/ 	.short	(.L_25 - .L_24)


	//   ....[0]....
	.align		4
.L_24:
        /*0028*/ 	.word	index@(__assertfail)


	//----- nvinfo : EIATTR_MERCURY_ISA_VERSION
	.align		4
.L_25:
        /*002c*/ 	.byte	0x03, 0x5f
        /*002e*/ 	.short	0x0101


	//----- nvinfo : EIATTR_INT_WARP_WIDE_INSTR_OFFSETS
	.align		4
        /*0030*/ 	.byte	0x04, 0x31
        /*0032*/ 	.short	(.L_27 - .L_26)


	//   ....[0]....
.L_26:
        /*0034*/ 	.word	0x000004f0


	//   ....[1]....
        /*0038*/ 	.word	0x00000510


	//   ....[2]....
        /*003c*/ 	.word	0x00000690


	//   ....[3]....
        /*0040*/ 	.word	0x00001f30


	//----- nvinfo : EIATTR_COOP_GROUP_MASK_REGIDS
	.align		4
.L_27:
        /*0044*/ 	.byte	0x04, 0x29
        /*0046*/ 	.short	(.L_29 - .L_28)


	//   ....[0]....
.L_28:
        /*0048*/ 	.word	0xffffffff


	//   ....[1]....
        /*004c*/ 	.word	0xffffffff


	//   ....[2]....
        /*0050*/ 	.word	0xffffffff


	//   ....[3]....
        /*0054*/ 	.word	0xffffffff


	//   ....[4]....
        /*0058*/ 	.word	0xffffffff


	//   ....[5]....
        /*005c*/ 	.word	0xffffffff


	//----- nvinfo : EIATTR_COOP_GROUP_INSTR_OFFSETS
	.align		4
.L_29:
        /*0060*/ 	.byte	0x04, 0x28
        /*0062*/ 	.short	(.L_31 - .L_30)


	//   ....[0]....
.L_30:
        /*0064*/ 	.word	0x00000060


	//   ....[1]....
        /*0068*/ 	.word	0x00000070


	//   ....[2]....
        /*006c*/ 	.word	0x00000130


	//   ....[3]....
        /*0070*/ 	.word	0x00000320


	//   ....[4]....
        /*0074*/ 	.word	0x00000840


	//   ....[5]....
        /*0078*/ 	.word	0x000014c0


	//----- nvinfo : EIATTR_REG_RECONFIG
	.align		4
.L_31:
        /*007c*/ 	.byte	0x01, 0x54
	.zero		2


	//----- nvinfo : EIATTR_SYSCALL_OFFSETS
	.align		4
        /*0080*/ 	.byte	0x04, 0x46
        /*0082*/ 	.short	(.L_33 - .L_32)


	//   ....[0]....
.L_32:
        /*0084*/ 	.word	0x000016a0


	//----- nvinfo : EIATTR_MBARRIER_INSTR_OFFSETS
	.align		4
.L_33:
        /*0088*/ 	.byte	0x04, 0x39
        /*008a*/ 	.short	(.L_35 - .L_34)


	//   ....[0]....
.L_34:
        /*008c*/ 	.word	0x00000250
        /*0090*/ 	.word	0x000000ff
        /*0094*/ 	.word	0x00000000
        /*0098*/ 	.short	0x0100
        /*009a*/ 	.byte	0x08
	.zero		1


	//   ....[1]....
        /*009c*/ 	.word	0x00000260
        /*00a0*/ 	.word	0x000000ff
        /*00a4*/ 	.word	0x00000028
        /*00a8*/ 	.short	0x0100
        /*00aa*/ 	.byte	0x08
	.zero		1


	//   ....[2]....
        /*00ac*/ 	.word	0x00000270
        /*00b0*/ 	.word	0x000000ff
        /*00b4*/ 	.word	0x00000008
        /*00b8*/ 	.short	0x0100
        /*00ba*/ 	.byte	0x08
	.zero		1


	//   ....[3]....
        /*00bc*/ 	.word	0x00000280
        /*00c0*/ 	.word	0x000000ff
        /*00c4*/ 	.word	0x00000030
        /*00c8*/ 	.short	0x0100
        /*00ca*/ 	.byte	0x08
	.zero		1


	//   ....[4]....
        /*00cc*/ 	.word	0x00000290
        /*00d0*/ 	.word	0x000000ff
        /*00d4*/ 	.word	0x00000010
        /*00d8*/ 	.short	0x0100
        /*00da*/ 	.byte	0x08
	.zero		1


	//   ....[5]....
        /*00dc*/ 	.word	0x000002a0
        /*00e0*/ 	.word	0x000000ff
        /*00e4*/ 	.word	0x00000038
        /*00e8*/ 	.short	0x0100
        /*00ea*/ 	.byte	0x08
	.zero		1


	//   ....[6]....
        /*00ec*/ 	.word	0x000002b0
        /*00f0*/ 	.word	0x000000ff
        /*00f4*/ 	.word	0x00000018
        /*00f8*/ 	.short	0x0100
        /*00fa*/ 	.byte	0x08
	.zero		1


	//   ....[7]....
        /*00fc*/ 	.word	0x000002c0
        /*0100*/ 	.word	0x000000ff
        /*0104*/ 	.word	0x00000040
        /*0108*/ 	.short	0x0100
        /*010a*/ 	.byte	0x08
	.zero		1


	//   ....[8]....
        /*010c*/ 	.word	0x000002d0
        /*0110*/ 	.word	0x000000ff
        /*0114*/ 	.word	0x00000020
        /*0118*/ 	.short	0x0100
        /*011a*/ 	.byte	0x08
	.zero		1


	//   ....[9]....
        /*011c*/ 	.word	0x000002e0
        /*0120*/ 	.word	0x000000ff
        /*0124*/ 	.word	0x00000048
        /*0128*/ 	.short	0x0100
        /*012a*/ 	.byte	0x08
	.zero		1


	//   ....[10]....
        /*012c*/ 	.word	0x00000720
        /*0130*/ 	.word	0x000000ff
        /*0134*/ 	.word	0x00000060
        /*0138*/ 	.short	0x0100
        /*013a*/ 	.byte	0x06
	.zero		1


	//   ....[11]....
        /*013c*/ 	.word	0x000007c0
        /*0140*/ 	.word	0x000000ff
        /*0144*/ 	.word	0x00000068
        /*0148*/ 	.short	0x0100
        /*014a*/ 	.byte	0x06
	.zero		1


	//   ....[12]....
        /*014c*/ 	.word	0x00001760
        /*0150*/ 	.word	0x00000003
        /*0154*/ 	.word	0x00000000
        /*0158*/ 	.short	0x010a
        /*015a*/ 	.byte	0x3f
	.zero		1


	//   ....[13]....
        /*015c*/ 	.word	0x000017c0
        /*0160*/ 	.word	0x00000003
        /*0164*/ 	.word	0x00000000
        /*0168*/ 	.short	0x010a
        /*016a*/ 	.byte	0x3f
	.zero		1


	//   ....[14]....
        /*016c*/ 	.word	0x00001b40
        /*0170*/ 	.word	0x00000005
        /*0174*/ 	.word	0x00000000
        /*0178*/ 	.short	0x010a
        /*017a*/ 	.byte	0x3f
	.zero		1


	//   ....[15]....
        /*017c*/ 	.word	0x00001b80
        /*0180*/ 	.word	0x00000005
        /*0184*/ 	.word	0x00000000
        /*0188*/ 	.short	0x010a
        /*018a*/ 	.byte	0x3f
	.zero		1


	//   ....[16]....
        /*018c*/ 	.word	0x00001de0
        /*0190*/ 	.word	0x00000004
        /*0194*/ 	.word	0x00000000
        /*0198*/ 	.short	0x0101
        /*019a*/ 	.byte	0x3f
	.zero		1


	//   ....[17]....
        /*019c*/ 	.word	0x00001fd0
        /*01a0*/ 	.word	0x00000000
        /*01a4*/ 	.word	0x00000000
        /*01a8*/ 	.short	0x0101
        /*01aa*/ 	.byte	0x3f
	.zero		1


	//   ....[18]....
        /*01ac*/ 	.word	0x00007140
        /*01b0*/ 	.word	0x00000018
        /*01b4*/ 	.word	0x00000028
        /*01b8*/ 	.short	0x010a
        /*01ba*/ 	.byte	0x3f
	.zero		1


	//   ....[19]....
        /*01bc*/ 	.word	0x00007590
        /*01c0*/ 	.word	0x00000006
        /*01c4*/ 	.word	0x00000068
        /*01c8*/ 	.short	0x0101
        /*01ca*/ 	.byte	0x3f
	.zero		1


	//   ....[20]....
        /*01cc*/ 	.word	0x00007ce0
        /*01d0*/ 	.word	0x00000007
        /*01d4*/ 	.word	0x00000000
        /*01d8*/ 	.short	0x010a
        /*01da*/ 	.byte	0x3f
	.zero		1


	//   ....[21]....
        /*01dc*/ 	.word	0x00007d60
        /*01e0*/ 	.word	0x00000006
        /*01e4*/ 	.word	0x00000000
        /*01e8*/ 	.short	0x010a
        /*01ea*/ 	.byte	0x3f
	.zero		1


	//   ....[22]....
        /*01ec*/ 	.word	0x00007df0
        /*01f0*/ 	.word	0x00000007
        /*01f4*/ 	.word	0x00000000
        /*01f8*/ 	.short	0x010a
        /*01fa*/ 	.byte	0x3f
	.zero		1


	//   ....[23]....
        /*01fc*/ 	.word	0x00007e80
        /*0200*/ 	.word	0x00000006
        /*0204*/ 	.word	0x00000000
        /*0208*/ 	.short	0x010a
        /*020a*/ 	.byte	0x3f
	.zero		1


	//   ....[24]....
        /*020c*/ 	.word	0x00007f10
        /*0210*/ 	.word	0x00000005
        /*0214*/ 	.word	0x00000000
        /*0218*/ 	.short	0x010a
        /*021a*/ 	.byte	0x3f
	.zero		1


	//   ....[25]....
        /*021c*/ 	.word	0x00007f70
        /*0220*/ 	.word	0x00000003
        /*0224*/ 	.word	0x00000000
        /*0228*/ 	.short	0x010a
        /*022a*/ 	.byte	0x3f
	.zero		1


	//   ....[26]....
        /*022c*/ 	.word	0x00007fc0
        /*0230*/ 	.word	0x00000005
        /*0234*/ 	.word	0x00000000
        /*0238*/ 	.short	0x010a
        /*023a*/ 	.byte	0x3f
	.zero		1


	//   ....[27]....
        /*023c*/ 	.word	0x00008090
        /*0240*/ 	.word	0x00000018
        /*0244*/ 	.word	0x00000028
        /*0248*/ 	.short	0x010a
        /*024a*/ 	.byte	0x3f
	.zero		1


	//   ....[28]....
        /*024c*/ 	.word	0x00008160
        /*0250*/ 	.word	0x00000007
        /*0254*/ 	.word	0x00000000
        /*0258*/ 	.short	0x010a
        /*025a*/ 	.byte	0x3f
	.zero		1


	//   ....[29]....
        /*025c*/ 	.word	0x000081b0
        /*0260*/ 	.word	0x00000006
        /*0264*/ 	.word	0x00000000
        /*0268*/ 	.short	0x010a
        /*026a*/ 	.byte	0x3f
	.zero		1


	//   ....[30]....
        /*026c*/ 	.word	0x00008200
        /*0270*/ 	.word	0x00000007
        /*0274*/ 	.word	0x00000000
        /*0278*/ 	.short	0x010a
        /*027a*/ 	.byte	0x3f
	.zero		1


	//   ....[31]....
        /*027c*/ 	.word	0x00008250
        /*0280*/ 	.word	0x00000006
        /*0284*/ 	.word	0x00000000
        /*0288*/ 	.short	0x010a
        /*028a*/ 	.byte	0x3f
	.zero		1


	//----- nvinfo : EIATTR_NUM_MBARRIERS
	.align		4
.L_35:
        /*028c*/ 	.byte	0x03, 0x38
        /*028e*/ 	.short	0x000c


	//----- nvinfo : EIATTR_EXIT_INSTR_OFFSETS
	.align		4
        /*0290*/ 	.byte	0x04, 0x1c
        /*0292*/ 	.short	(.L_37 - .L_36)


	//   ....[0]....
.L_36:
        /*0294*/ 	.word	0x00000a10


	//   ....[1]....
        /*0298*/ 	.word	0x00001220


	//   ....[2]....
        /*029c*/ 	.word	0x00006880


	//   ....[3]....
        /*02a0*/ 	.word	0x00006de0


	//   ....[4]....
        /*02a4*/ 	.word	0x00007f60


	//----- nvinfo : EIATTR_MAX_THREADS
	.align		4
.L_37:
        /*02a8*/ 	.byte	0x04, 0x05
        /*02aa*/ 	.short	(.L_39 - .L_38)
.L_38:
        /*02ac*/ 	.word	0x00000180
        /*02b0*/ 	.word	0x00000001
        /*02b4*/ 	.word	0x00000001


	//----- nvinfo : EIATTR_CRS_STACK_SIZE
	.align		4
.L_39:
        /*02b8*/ 	.byte	0x04, 0x1e
        /*02ba*/ 	.short	(.L_41 - .L_40)
.L_40:
        /*02bc*/ 	.word	0x00000000


	//----- nvinfo : EIATTR_CBANK_PARAM_SIZE
	.align		4
.L_41:
        /*02c0*/ 	.byte	0x03, 0x19
        /*02c2*/ 	.short	0x0470


	//----- nvinfo : EIATTR_PARAM_CBANK
	.align		4
        /*02c4*/ 	.byte	0x04, 0x0a
        /*02c6*/ 	.short	(.L_43 - .L_42)
	.align		4
.L_42:
        /*02c8*/ 	.word	index@(.nv.constant0._ZN7cutlass13device_kernelINS_4gemm6kernel13GemmUniversalIN4cute5tupleIJiiiiEEENS1_10collective13CollectiveMmaINS1_34MainloopSm90TmaGmmaWarpSpecializedILi5ENS5_IJNS4_1CILi4EEENSA_ILi1EEESC_EEENS1_35KernelTmaWarpSpecializedCooperativeEEENS5_IJNSA_ILi128EEESG_NSA_ILi64EEEEEENS_6half_tENS5_IJSC_llEEESJ_SK_NS4_8TiledMMAINS4_8MMA_AtomIJNS4_4SM904GMMA26MMA_64x128x16_F32F16F16_SSILNSO_5MajorE1ELSQ_1ELNSO_7ScaleInE1ELSR_1EEEEEENS4_6LayoutINS5_IJNSA_ILi2EEESC_SC_EEENS5_IJSC_NSA_ILi0EEESX_EEEEENS5_IJNS4_10UnderscoreES10_S10_EEEEENS4_13SM90_TMA_LOADENS4_14ComposedLayoutINS4_7SwizzleILi3ELi4ELi3EEENS4_18smem_ptr_flag_bitsILi16EEENSU_INS5_IJSH_NSA_ILi8EEEEEENS5_IJSC_SH_EEEEEEEvNS4_8identityENS4_23SM90_TMA_LOAD_MULTICASTES1D_vS1E_EENS_8epilogue10collective6detail29Sm90TmaWarpSpecializedAdapterINS1I_15DefaultEpilogueISJ_NS5_IJlSC_lEEES1M_NS1H_6thread17LinearCombinationISJ_Li1EffLNS1N_9ScaleType4KindE0ELNS_15FloatRoundStyleE2ESJ_EENS1_15EpilogueDefaultEEEEEvvEEEEvNT_6ParamsE)
        /*02cc*/ 	.short	0x0210
        /*02ce*/ 	.short	0x0470


	//----- nvinfo : EIATTR_SW_WAR
	.align		4
.L_43:
        /*02d0*/ 	.byte	0x04, 0x36
        /*02d2*/ 	.short	(.L_45 - .L_44)
.L_44:
        /*02d4*/ 	.word	0x00000008
.L_45:


//--------------------- .nv.callgraph             --------------------------
	.section	.nv.callgraph,"",@"SHT_CUDA_CALLGRAPH"
	.align	4
	.sectionentsize	8
	.align		4
        /*0000*/ 	.word	0x00000000
	.align		4
        /*0004*/ 	.word	0xffffffff
	.align		4
        /*0008*/ 	.word	index@(_ZN7cutlass13device_kernelINS_4gemm6kernel13GemmUniversalIN4cute5tupleIJiiiiEEENS1_10collective13CollectiveMmaINS1_34MainloopSm90TmaGmmaWarpSpecializedILi5ENS5_IJNS4_1CILi4EEENSA_ILi1EEESC_EEENS1_35KernelTmaWarpSpecializedCooperativeEEENS5_IJNSA_ILi128EEESG_NSA_ILi64EEEEEENS_6half_tENS5_IJSC_llEEESJ_SK_NS4_8TiledMMAINS4_8MMA_AtomIJNS4_4SM904GMMA26MMA_64x128x16_F32F16F16_SSILNSO_5MajorE1ELSQ_1ELNSO_7ScaleInE1ELSR_1EEEEEENS4_6LayoutINS5_IJNSA_ILi2EEESC_SC_EEENS5_IJSC_NSA_ILi0EEESX_EEEEENS5_IJNS4_10UnderscoreES10_S10_EEEEENS4_13SM90_TMA_LOADENS4_14ComposedLayoutINS4_7SwizzleILi3ELi4ELi3EEENS4_18smem_ptr_flag_bitsILi16EEENSU_INS5_IJSH_NSA_ILi8EEEEEENS5_IJSC_SH_EEEEEEEvNS4_8identityENS4_23SM90_TMA_LOAD_MULTICASTES1D_vS1E_EENS_8epilogue10collective6detail29Sm90TmaWarpSpecializedAdapterINS1I_15DefaultEpilogueISJ_NS5_IJlSC_lEEES1M_NS1H_6thread17LinearCombinationISJ_Li1EffLNS1N_9ScaleType4KindE0ELNS_15FloatRoundStyleE2ESJ_EENS1_15EpilogueDefaultEEEEEvvEEEEvNT_6ParamsE)
	.align		4
        /*000c*/ 	.word	index@(__assertfail)
	.align		4
        /*0010*/ 	.word	0x00000000
	.align		4
        /*0014*/ 	.word	0xfffffffe
	.align		4
        /*0018*/ 	.word	0x00000000
	.align		4
        /*001c*/ 	.word	0xfffffffd
	.align		4
        /*0020*/ 	.word	0x00000000
	.align		4
        /*0024*/ 	.word	0xfffffffc


//--------------------- .nv.constant4             --------------------------
	.section	.nv.constant4,"a",@progbits
	.align	8
	.align		8
.nv.constant4:
        /*0000*/ 	.dword	__assertfail
	.align		8
        /*0008*/ 	.dword	__unnamed_1
	.align		8
        /*0010*/ 	.dword	_ZN40_INTERNAL_99f5cbda_4_k_cu_e1b4449e_210684cuda3std3__45__cpo5beginE
	.align		8
        /*0018*/ 	.dword	_ZN40_INTERNAL_99f5cbda_4_k_cu_e1b4449e_210684cuda3std3__45__cpo3endE
	.align		8
        /*0020*/ 	.dword	_ZN40_INTERNAL_99f5cbda_4_k_cu_e1b4449e_210684cuda3std3__45__cpo6cbeginE
	.align		8
        /*0028*/ 	.dword	_ZN40_INTERNAL_99f5cbda_4_k_cu_e1b4449e_210684cuda3std3__45__cpo4cendE
	.align		8
        /*0030*/ 	.dword	_ZN40_INTERNAL_99f5cbda_4_k_cu_e1b4449e_210684cuda3std3__442_GLOBAL__N__99f5cbda_4_k_cu_e1b4449e_210686ignoreE
	.align		8
        /*0038*/ 	.dword	_ZN40_INTERNAL_99f5cbda_4_k_cu_e1b4449e_210684cuda3std3__419piecewise_constructE
	.align		8
        /*0040*/ 	.dword	_ZN40_INTERNAL_99f5cbda_4_k_cu_e1b4449e_210684cuda3std3__48in_placeE
	.align		8
        /*0048*/ 	.dword	_ZN40_INTERNAL_99f5cbda_4_k_cu_e1b4449e_210684cuda3std6ranges3__45__cpo4swapE
	.align		8
        /*0050*/ 	.dword	_ZN40_INTERNAL_99f5cbda_4_k_cu_e1b4449e_210684cuda3std6ranges3__45__cpo9iter_moveE
	.align		8
        /*0058*/ 	.dword	_ZN40_INTERNAL_99f5cbda_4_k_cu_e1b4449e_210684cute7productE
	.align		8
        /*0060*/ 	.dword	_ZN40_INTERNAL_99f5cbda_4_k_cu_e1b4449e_210684cute1_E
	.align		8
        /*0068*/ 	.dword	$str$22
	.align		8
        /*0070*/ 	.dword	$str$23


//--------------------- .text._ZN7cutlass13device_kernelINS_4gemm6kernel13GemmUniversalIN4cute5tupleIJiiiiEEENS1_10collective13CollectiveMmaINS1_34MainloopSm90TmaGmmaWarpSpecializedILi5ENS5_IJNS4_1CILi4EEENSA_ILi1EEESC_EEENS1_35KernelTmaWarpSpecializedCooperativeEEENS5_IJNSA_ILi128EEESG_NSA_ILi64EEEEEENS_6half_tENS5_IJSC_llEEESJ_SK_NS4_8TiledMMAINS4_8MMA_AtomIJNS4_4SM904GMMA26MMA_64x128x16_F32F16F16_SSILNSO_5MajorE1ELSQ_1ELNSO_7ScaleInE1ELSR_1EEEEEENS4_6LayoutINS5_IJNSA_ILi2EEESC_SC_EEENS5_IJSC_NSA_ILi0EEESX_EEEEENS5_IJNS4_10UnderscoreES10_S10_EEEEENS4_13SM90_TMA_LOADENS4_14ComposedLayoutINS4_7SwizzleILi3ELi4ELi3EEENS4_18smem_ptr_flag_bitsILi16EEENSU_INS5_IJSH_NSA_ILi8EEEEEENS5_IJSC_SH_EEEEEEEvNS4_8identityENS4_23SM90_TMA_LOAD_MULTICASTES1D_vS1E_EENS_8epilogue10collective6detail29Sm90TmaWarpSpecializedAdapterINS1I_15DefaultEpilogueISJ_NS5_IJlSC_lEEES1M_NS1H_6thread17LinearCombinationISJ_Li1EffLNS1N_9ScaleType4KindE0ELNS_15FloatRoundStyleE2ESJ_EENS1_15EpilogueDefaultEEEEEvvEEEEvNT_6ParamsE --------------------------
	.section	.text._ZN7cutlass13device_kernelINS_4gemm6kernel13GemmUniversalIN4cute5tupleIJiiiiEEENS1_10collective13CollectiveMmaINS1_34MainloopSm90TmaGmmaWarpSpecializedILi5ENS5_IJNS4_1CILi4EEENSA_ILi1EEESC_EEENS1_35KernelTmaWarpSpecializedCooperativeEEENS5_IJNSA_ILi128EEESG_NSA_ILi64EEEEEENS_6half_tENS5_IJSC_llEEESJ_SK_NS4_8TiledMMAINS4_8MMA_AtomIJNS4_4SM904GMMA26MMA_64x128x16_F32F16F16_SSILNSO_5MajorE1ELSQ_1ELNSO_7ScaleInE1ELSR_1EEEEEENS4_6LayoutINS5_IJNSA_ILi2EEESC_SC_EEENS5_IJSC_NSA_ILi0EEESX_EEEEENS5_IJNS4_10UnderscoreES10_S10_EEEEENS4_13SM90_TMA_LOADENS4_14ComposedLayoutINS4_7SwizzleILi3ELi4ELi3EEENS4_18smem_ptr_flag_bitsILi16EEENSU_INS5_IJSH_NSA_ILi8EEEEEENS5_IJSC_SH_EEEEEEEvNS4_8identityENS4_23SM90_TMA_LOAD_MULTICASTES1D_vS1E_EENS_8epilogue10collective6detail29Sm90TmaWarpSpecializedAdapterINS1I_15DefaultEpilogueISJ_NS5_IJlSC_lEEES1M_NS1H_6thread17LinearCombinationISJ_Li1EffLNS1N_9ScaleType4KindE0ELNS_15FloatRoundStyleE2ESJ_EENS1_15EpilogueDefaultEEEEEvvEEEEvNT_6ParamsE,"ax",@progbits
	.align	128
.text._ZN7cutlass13device_kernelINS_4gemm6kernel13GemmUniversalIN4cute5tupleIJiiiiEEENS1_10collective13CollectiveMmaINS1_34MainloopSm90TmaGmmaWarpSpecializedILi5ENS5_IJNS4_1CILi4EEENSA_ILi1EEESC_EEENS1_35KernelTmaWarpSpecializedCooperativeEEENS5_IJNSA_ILi128EEESG_NSA_ILi64EEEEEENS_6half_tENS5_IJSC_llEEESJ_SK_NS4_8TiledMMAINS4_8MMA_AtomIJNS4_4SM904GMMA26MMA_64x128x16_F32F16F16_SSILNSO_5MajorE1ELSQ_1ELNSO_7ScaleInE1ELSR_1EEEEEENS4_6LayoutINS5_IJNSA_ILi2EEESC_SC_EEENS5_IJSC_NSA_ILi0EEESX_EEEEENS5_IJNS4_10UnderscoreES10_S10_EEEEENS4_13SM90_TMA_LOADENS4_14ComposedLayoutINS4_7SwizzleILi3ELi4ELi3EEENS4_18smem_ptr_flag_bitsILi16EEENSU_INS5_IJSH_NSA_ILi8EEEEEENS5_IJSC_SH_EEEEEEEvNS4_8identityENS4_23SM90_TMA_LOAD_MULTICASTES1D_vS1E_EENS_8epilogue10collective6detail29Sm90TmaWarpSpecializedAdapterINS1I_15DefaultEpilogueISJ_NS5_IJlSC_lEEES1M_NS1H_6thread17LinearCombinationISJ_Li1EffLNS1N_9ScaleType4KindE0ELNS_15FloatRoundStyleE2ESJ_EENS1_15EpilogueDefaultEEEEEvvEEEEvNT_6ParamsE:
        .type           _ZN7cutlass13device_kernelINS_4gemm6kernel13GemmUniversalIN4cute5tupleIJiiiiEEENS1_10collective13CollectiveMmaINS1_34MainloopSm90TmaGmmaWarpSpecializedILi5ENS5_IJNS4_1CILi4EEENSA_ILi1EEESC_EEENS1_35KernelTmaWarpSpecializedCooperativeEEENS5_IJNSA_ILi128EEESG_NSA_ILi64EEEEEENS_6half_tENS5_IJSC_llEEESJ_SK_NS4_8TiledMMAINS4_8MMA_AtomIJNS4_4SM904GMMA26MMA_64x128x16_F32F16F16_SSILNSO_5MajorE1ELSQ_1ELNSO_7ScaleInE1ELSR_1EEEEEENS4_6LayoutINS5_IJNSA_ILi2EEESC_SC_EEENS5_IJSC_NSA_ILi0EEESX_EEEEENS5_IJNS4_10UnderscoreES10_S10_EEEEENS4_13SM90_TMA_LOADENS4_14ComposedLayoutINS4_7SwizzleILi3ELi4ELi3EEENS4_18smem_ptr_flag_bitsILi16EEENSU_INS5_IJSH_NSA_ILi8EEEEEENS5_IJSC_SH_EEEEEEEvNS4_8identityENS4_23SM90_TMA_LOAD_MULTICASTES1D_vS1E_EENS_8epilogue10collective6detail29Sm90TmaWarpSpecializedAdapterINS1I_15DefaultEpilogueISJ_NS5_IJlSC_lEEES1M_NS1H_6thread17LinearCombinationISJ_Li1EffLNS1N_9ScaleType4KindE0ELNS_15FloatRoundStyleE2ESJ_EENS1_15EpilogueDefaultEEEEEvvEEEEvNT_6ParamsE,@function
        .size           _ZN7cutlass13device_kernelINS_4gemm6kernel13GemmUniversalIN4cute5tupleIJiiiiEEENS1_10collective13CollectiveMmaINS1_34MainloopSm90TmaGmmaWarpSpecializedILi5ENS5_IJNS4_1CILi4EEENSA_ILi1EEESC_EEENS1_35KernelTmaWarpSpecializedCooperativeEEENS5_IJNSA_ILi128EEESG_NSA_ILi64EEEEEENS_6half_tENS5_IJSC_llEEESJ_SK_NS4_8TiledMMAINS4_8MMA_AtomIJNS4_4SM904GMMA26MMA_64x128x16_F32F16F16_SSILNSO_5MajorE1ELSQ_1ELNSO_7ScaleInE1ELSR_1EEEEEENS4_6LayoutINS5_IJNSA_ILi2EEESC_SC_EEENS5_IJSC_NSA_ILi0EEESX_EEEEENS5_IJNS4_10UnderscoreES10_S10_EEEEENS4_13SM90_TMA_LOADENS4_14ComposedLayoutINS4_7SwizzleILi3ELi4ELi3EEENS4_18smem_ptr_flag_bitsILi16EEENSU_INS5_IJSH_NSA_ILi8EEEEEENS5_IJSC_SH_EEEEEEEvNS4_8identityENS4_23SM90_TMA_LOAD_MULTICASTES1D_vS1E_EENS_8epilogue10collective6detail29Sm90TmaWarpSpecializedAdapterINS1I_15DefaultEpilogueISJ_NS5_IJlSC_lEEES1M_NS1H_6thread17LinearCombinationISJ_Li1EffLNS1N_9ScaleType4KindE0ELNS_15FloatRoundStyleE2ESJ_EENS1_15EpilogueDefaultEEEEEvvEEEEvNT_6ParamsE,(.L_x_199 - _ZN7cutlass13device_kernelINS_4gemm6kernel13GemmUniversalIN4cute5tupleIJiiiiEEENS1_10collective13CollectiveMmaINS1_34MainloopSm90TmaGmmaWarpSpecializedILi5ENS5_IJNS4_1CILi4EEENSA_ILi1EEESC_EEENS1_35KernelTmaWarpSpecializedCooperativeEEENS5_IJNSA_ILi128EEESG_NSA_ILi64EEEEEENS_6half_tENS5_IJSC_llEEESJ_SK_NS4_8TiledMMAINS4_8MMA_AtomIJNS4_4SM904GMMA26MMA_64x128x16_F32F16F16_SSILNSO_5MajorE1ELSQ_1ELNSO_7ScaleInE1ELSR_1EEEEEENS4_6LayoutINS5_IJNSA_ILi2EEESC_SC_EEENS5_IJSC_NSA_ILi0EEESX_EEEEENS5_IJNS4_10UnderscoreES10_S10_EEEEENS4_13SM90_TMA_LOADENS4_14ComposedLayoutINS4_7SwizzleILi3ELi4ELi3EEENS4_18smem_ptr_flag_bitsILi16EEENSU_INS5_IJSH_NSA_ILi8EEEEEENS5_IJSC_SH_EEEEEEEvNS4_8identityENS4_23SM90_TMA_LOAD_MULTICASTES1D_vS1E_EENS_8epilogue10collective6detail29Sm90TmaWarpSpecializedAdapterINS1I_15DefaultEpilogueISJ_NS5_IJlSC_lEEES1M_NS1H_6thread17LinearCombinationISJ_Li1EffLNS1N_9ScaleType4KindE0ELNS_15FloatRoundStyleE2ESJ_EENS1_15EpilogueDefaultEEEEEvvEEEEvNT_6ParamsE)
        .other          _ZN7cutlass13device_kernelINS_4gemm6kernel13GemmUniversalIN4cute5tupleIJiiiiEEENS1_10collective13CollectiveMmaINS1_34MainloopSm90TmaGmmaWarpSpecializedILi5ENS5_IJNS4_1CILi4EEENSA_ILi1EEESC_EEENS1_35KernelTmaWarpSpecializedCooperativeEEENS5_IJNSA_ILi128EEESG_NSA_ILi64EEEEEENS_6half_tENS5_IJSC_llEEESJ_SK_NS4_8TiledMMAINS4_8MMA_AtomIJNS4_4SM904GMMA26MMA_64x128x16_F32F16F16_SSILNSO_5MajorE1ELSQ_1ELNSO_7ScaleInE1ELSR_1EEEEEENS4_6LayoutINS5_IJNSA_ILi2EEESC_SC_EEENS5_IJSC_NSA_ILi0EEESX_EEEEENS5_IJNS4_10UnderscoreES10_S10_EEEEENS4_13SM90_TMA_LOADENS4_14ComposedLayoutINS4_7SwizzleILi3ELi4ELi3EEENS4_18smem_ptr_flag_bitsILi16EEENSU_INS5_IJSH_NSA_ILi8EEEEEENS5_IJSC_SH_EEEEEEEvNS4_8identityENS4_23SM90_TMA_LOAD_MULTICASTES1D_vS1E_EENS_8epilogue10collective6detail29Sm90TmaWarpSpecializedAdapterINS1I_15DefaultEpilogueISJ_NS5_IJlSC_lEEES1M_NS1H_6thread17LinearCombinationISJ_Li1EffLNS1N_9ScaleType4KindE0ELNS_15FloatRoundStyleE2ESJ_EENS1_15EpilogueDefaultEEEEEvvEEEEvNT_6ParamsE,@"STO_CUDA_ENTRY STV_DEFAULT"
_ZN7cutlass13device_kernelINS_4gemm6kernel13GemmUniversalIN4cute5tupleIJiiiiEEENS1_10collective13CollectiveMmaINS1_34MainloopSm90TmaGmmaWarpSpecializedILi5ENS5_IJNS4_1CILi4EEENSA_ILi1EEESC_EEENS1_35KernelTmaWarpSpecializedCooperativeEEENS5_IJNSA_ILi128EEESG_NSA_ILi64EEEEEENS_6half_tENS5_IJSC_llEEESJ_SK_NS4_8TiledMMAINS4_8MMA_AtomIJNS4_4SM904GMMA26MMA_64x128x16_F32F16F16_SSILNSO_5MajorE1ELSQ_1ELNSO_7ScaleInE1ELSR_1EEEEEENS4_6LayoutINS5_IJNSA_ILi2EEESC_SC_EEENS5_IJSC_NSA_ILi0EEESX_EEEEENS5_IJNS4_10UnderscoreES10_S10_EEEEENS4_13SM90_TMA_LOADENS4_14ComposedLayoutINS4_7SwizzleILi3ELi4ELi3EEENS4_18smem_ptr_flag_bitsILi16EEENSU_INS5_IJSH_NSA_ILi8EEEEEENS5_IJSC_SH_EEEEEEEvNS4_8identityENS4_23SM90_TMA_LOAD_MULTICASTES1D_vS1E_EENS_8epilogue10collective6detail29Sm90TmaWarpSpecializedAdapterINS1I_15DefaultEpilogueISJ_NS5_IJlSC_lEEES1M_NS1H_6thread17LinearCombinationISJ_Li1EffLNS1N_9ScaleType4KindE0ELNS_15FloatRoundStyleE2ESJ_EENS1_15EpilogueDefaultEEEEEvvEEEEvNT_6ParamsE:
[----:B------:R-:W0:Y:S01]  /*0000*/  LDC R1, c[0x0][0x28] ;  /* 0x00000a00ff017b82 */ /* 0x000e220000000800 */
[----:B------:R-:W1:Y:S01]  /*0010*/  S2R R95, SR_TID.X ;  /* 0x00000000005f7919 */ /* 0x000e620000002100 */
[----:B------:R-:W-:Y:S01]  /*0020*/  ELECT P0, URZ, PT ;  /* 0x00000000003f782f */ /* 0x000fe20003800000 */
[----:B------:R-:W-:Y:S01]  /*0030*/  BSSY B0, `(.L_x_0) ;  /* 0x000000f000007945 */ /* 0x000fe20003800000 */
[--C-:B-1----:R-:W-:Y:S02]  /*0040*/  SHF.R.U32.HI R0, RZ, 0x5, R95.reuse ;  /* 0x00000005ff007819 */ /* 0x102fe4000001165f */
[----:B------:R-:W-:-:S03]  /*0050*/  SHF.R.U32.HI R6, RZ, 0x7, R95 ;  /* 0x00000007ff067819 */ /* 0x000fc6000001165f */
[----:B------:R-:W1:Y:S04]  /*0060*/  SHFL.IDX PT, R3, R0, RZ, 0x1f ;  /* 0x00001fff00037589 */ /* 0x000e6800000e0000 */
[----:B------:R2:W3:Y:S01]  /*0070*/  SHFL.IDX PT, R2, R6, RZ, 0x1f ;  /* 0x00001fff06027589 */ /* 0x0004e200000e0000 */
[----:B-1----:R-:W-:-:S13]  /*0080*/  ISETP.NE.OR P0, PT, R3, RZ, !P0 ;  /* 0x000000ff0300720c */ /* 0x002fda0004705670 */
[----:B0-23--:R-:W-:Y:S05]  /*0090*/  @P0 BRA `(.L_x_1) ;  /* 0x0000000000200947 */ /* 0x00dfea0003800000 */
[----:B------:R-:W-:Y:S02]  /*00a0*/  ULDC.64 UR4, c[0x0][0x198] ;  /* 0x0000660000047ab9 */ /* 0x000fe40000000a00 */
[----:B------:R-:W-:Y:S02]  /*00b0*/  UIADD3 UR6, UP0, UR4, 0xf0, URZ ;  /* 0x000000f004067890 */ /* 0x000fe4000ff1e03f */
[----:B------:R-:W-:Y:S02]  /*00c0*/  UIADD3 UR4, UP1, UR4, 0x1f0, URZ ;  /* 0x000001f004047890 */ /* 0x000fe4000ff3e03f */
[----:B------:R-:W-:Y:S02]  /*00d0*/  UIADD3.X UR7, URZ, UR5, URZ, UP0, !UPT ;  /* 0x000000053f077290 */ /* 0x000fe400087fe43f */
[----:B------:R-:W-:-:S07]  /*00e0*/  UIADD3.X UR5, URZ, UR5, URZ, UP1, !UPT ;  /* 0x000000053f057290 */ /* 0x000fce0008ffe43f */
[----:B------:R0:W-:Y:S02]  /*00f0*/  UTMACCTL.PF [UR6] ;  /* 0x00000000060079b9 */ /* 0x0001e40008040000 */
[----:B------:R0:W-:Y:S02]  /*0100*/  UTMACCTL.PF [UR4] ;  /* 0x00000000040079b9 */ /* 0x0001e40008040000 */
[----:B0-----:R-:W-:Y:S01]  /*0110*/  NOP ;  /* 0x0000000000007918 */ /* 0x001fe20000000000 */
.L_x_1:
[----:B------:R-:W-:Y:S05]  /*0120*/  BSYNC B0 ;  /* 0x0000000000007941 */ /* 0x000fea0003800000 */
.L_x_0:
[----:B------:R-:W0:Y:S01]  /*0130*/  SHFL.IDX PT, R5, R0, RZ, 0x1f ;  /* 0x00001fff00057589 */ /* 0x000e2200000e0000 */
[----:B------:R-:W-:-:S04]  /*0140*/  SHF.R.S32.HI R4, RZ, 0x1f, R95 ;  /* 0x0000001fff047819 */ /* 0x000fc8000001145f */
[----:B------:R-:W-:Y:S02]  /*0150*/  LEA.HI R4, R4, R95, RZ, 0x7 ;  /* 0x0000005f04047211 */ /* 0x000fe400078f38ff */
[----:B0-----:R-:W-:-:S13]  /*0160*/  ISETP.NE.AND P0, PT, R5, RZ, PT ;  /* 0x000000ff0500720c */ /* 0x001fda0003f05270 */
[----:B------:R-:W-:Y:S05]  /*0170*/  @P0 BRA `(.L_x_2) ;  /* 0x0000000000600947 */ /* 0x000fea0003800000 */
[----:B------:R-:W0:Y:S01]  /*0180*/  S2UR UR8, SR_CgaCtaId ;  /* 0x00000000000879c3 */ /* 0x000e220000008800 */
[----:B------:R-:W-:Y:S01]  /*0190*/  UMOV UR4, 0x400 ;  /* 0x0000040000047882 */ /* 0x000fe20000000000 */
[----:B------:R-:W-:Y:S01]  /*01a0*/  UMOV UR5, 0x1 ;  /* 0x0000000100057882 */ /* 0x000fe20000000000 */
[----:B------:R-:W-:Y:S01]  /*01b0*/  UMOV UR6, 0x8 ;  /* 0x0000000800067882 */ /* 0x000fe20000000000 */
[----:B------:R-:W-:Y:S01]  /*01c0*/  ELECT P0, URZ, PT ;  /* 0x00000000003f782f */ /* 0x000fe20003800000 */
[----:B------:R-:W-:-:S04]  /*01d0*/  UIADD3 UR6, -UR6, 0x100000, URZ ;  /* 0x0010000006067890 */ /* 0x000fc8000fffe13f */
[----:B------:R-:W-:Y:S02]  /*01e0*/  USHF.L.U32 UR7, UR6, 0xb, URZ ;  /* 0x0000000b06077899 */ /* 0x000fe4000800063f */
[----:B------:R-:W-:Y:S02]  /*01f0*/  USHF.L.U32 UR6, UR6, 0x1, URZ ;  /* 0x0000000106067899 */ /* 0x000fe4000800063f */
[----:B0-----:R-:W-:Y:S02]  /*0200*/  ULEA UR8, UR8, UR4, 0x18 ;  /* 0x0000000408087291 */ /* 0x001fe4000f8ec03f */
[----:B------:R-:W-:-:S04]  /*0210*/  UIADD3 UR4, -UR5, 0x100000, URZ ;  /* 0x0010000005047890 */ /* 0x000fc8000fffe13f */
[----:B------:R-:W-:Y:S02]  /*0220*/  USHF.L.U32 UR5, UR4, 0xb, URZ ;  /* 0x0000000b04057899 */ /* 0x000fe4000800063f */
[----:B------:R-:W-:Y:S01]  /*0230*/  USHF.L.U32 UR4, UR4, 0x1, URZ ;  /* 0x0000000104047899 */ /* 0x000fe2000800063f */
[----:B------:R-:W0:Y:S11]  /*0240*/  FENCE.VIEW.ASYNC.S ;  /* 0x00000000000073c6 */ /* 0x000e360000000000 */
[----:B0-----:R0:W1:Y:S01]  /*0250*/  SYNCS.EXCH.64 URZ, [UR8], UR4 ;  /* 0x00000004083f75b2 */ /* 0x0010620008000100 */
[----:B------:R0:W2:Y:S01]  /*0260*/  SYNCS.EXCH.64 URZ, [UR8+0x28], UR6 ;  /* 0x00002806083f75b2 */ /* 0x0000a20008000100 */
[----:B------:R0:W3:Y:S01]  /*0270*/  SYNCS.EXCH.64 URZ, [UR8+0x8], UR4 ;  /* 0x00000804083f75b2 */ /* 0x0000e20008000100 */
[----:B------:R0:W4:Y:S01]  /*0280*/  SYNCS.EXCH.64 URZ, [UR8+0x30], UR6 ;  /* 0x00003006083f75b2 */ /* 0x0001220008000100 */
[----:B------:R0:W0:Y:S01]  /*0290*/  SYNCS.EXCH.64 URZ, [UR8+0x10], UR4 ;  /* 0x00001004083f75b2 */ /* 0x0000220008000100 */
[----:B------:R0:W0:Y:S01]  /*02a0*/  SYNCS.EXCH.64 URZ, [UR8+0x38], UR6 ;  /* 0x00003806083f75b2 */ /* 0x0000220008000100 */
[----:B------:R0:W0:Y:S01]  /*02b0*/  SYNCS.EXCH.64 URZ, [UR8+0x18], UR4 ;  /* 0x00001804083f75b2 */ /* 0x0000220008000100 */
[----:B------:R0:W0:Y:S01]  /*02c0*/  SYNCS.EXCH.64 URZ, [UR8+0x40], UR6 ;  /* 0x00004006083f75b2 */ /* 0x0000220008000100 */
[----:B------:R0:W0:Y:S01]  /*02d0*/  SYNCS.EXCH.64 URZ, [UR8+0x20], UR4 ;  /* 0x00002004083f75b2 */ /* 0x0000220008000100 */
[----:B------:R0:W0:Y:S01]  /*02e0*/  SYNCS.EXCH.64 URZ, [UR8+0x48], UR6 ;  /* 0x00004806083f75b2 */ /* 0x0000220008000100 */
[----:B------:R-:W-:Y:S01]  /*02f0*/  NOP ;  /* 0x0000000000007918 */ /* 0x000fe20000000000 */
.L_x_2:
[----:B0-----:R-:W0:Y:S01]  /*0300*/  S2UR UR8, SR_CTAID.X ;  /* 0x00000000000879c3 */ /* 0x001e220000002500 */
[----:B------:R-:W-:Y:S01]  /*0310*/  LOP3.LUT R4, R4, 0xffffff80, RZ, 0xc0, !PT ;  /* 0xffffff8004047812 */ /* 0x000fe200078ec0ff */
[----:B------:R-:W5:Y:S01]  /*0320*/  SHFL.IDX PT, R0, R0, RZ, 0x1f ;  /* 0x00001fff00007589 */ /* 0x000f6200000e0000 */
[----:B------:R-:W-:Y:S01]  /*0330*/  SHF.R.S32.HI R12, RZ, 0x1f, R5 ;  /* 0x0000001fff0c7819 */ /* 0x000fe20000011405 */
[----:B------:R-:W-:Y:S01]  /*0340*/  ULDC UR4, c[0x0][0x150] ;  /* 0x0000540000047ab9 */ /* 0x000fe20000000800 */
[----:B------:R-:W-:Y:S01]  /*0350*/  ELECT P0, URZ, PT ;  /* 0x00000000003f782f */ /* 0x000fe20003800000 */
[----:B------:R-:W-:Y:S01]  /*0360*/  IMAD.IADD R8, R95, 0x1, -R4 ;  /* 0x000000015f087824 */ /* 0x000fe200078e0a04 */
[----:B------:R-:W-:Y:S01]  /*0370*/  LEA.HI R12, R12, R5, RZ, 0x2 ;  /* 0x000000050c0c7211 */ /* 0x000fe200078f10ff */
[----:B------:R-:W1:Y:S01]  /*0380*/  S2R R4, SR_CTAID.Y ;  /* 0x0000000000047919 */ /* 0x000e620000002600 */
[----:B------:R-:W2:Y:S01]  /*0390*/  LDC R13, c[0x0][0x144] ;  /* 0x00005100ff0d7b82 */ /* 0x000ea20000000800 */
[----:B------:R-:W-:Y:S01]  /*03a0*/  NOP ;  /* 0x0000000000007918 */ /* 0x000fe20000000000 */
[----:B------:R-:W-:Y:S01]  /*03b0*/  SHF.R.S32.HI R7, RZ, 0x1f, R8 ;  /* 0x0000001fff077819 */ /* 0x000fe20000011408 */
[----:B------:R-:W-:Y:S01]  /*03c0*/  NOP ;  /* 0x0000000000007918 */ /* 0x000fe20000000000 */
[----:B------:R-:W-:Y:S01]  /*03d0*/  LOP3.LUT R12, R12, 0x3ffffffc, RZ, 0xc0, !PT ;  /* 0x3ffffffc0c0c7812 */ /* 0x000fe200078ec0ff */
[----:B------:R-:W-:Y:S01]  /*03e0*/  IMAD.MOV.U32 R22, RZ, RZ, 0x1 ;  /* 0x00000001ff167424 */ /* 0x000fe200078e00ff */
[----:B------:R-:W-:-:S02]  /*03f0*/  LEA.HI R7, R7, R8, RZ, 0x3 ;  /* 0x0000000807077211 */ /* 0x000fc400078f18ff */
[----:B------:R-:W3:Y:S01]  /*0400*/  LDC R14, c[0x0][0x140] ;  /* 0x00005000ff0e7b82 */ /* 0x000ee20000000800 */
[----:B------:R-:W-:Y:S02]  /*0410*/  ISETP.NE.AND P3, PT, R2, RZ, PT ;  /* 0x000000ff0200720c */ /* 0x000fe40003f65270 */
[--C-:B------:R-:W-:Y:S02]  /*0420*/  SHF.R.S32.HI R9, RZ, 0x3, R7.reuse ;  /* 0x00000003ff097819 */ /* 0x100fe40000011407 */
[----:B------:R-:W-:Y:S02]  /*0430*/  SHF.R.S32.HI R10, RZ, 0x1f, R7 ;  /* 0x0000001fff0a7819 */ /* 0x000fe40000011407 */
[----:B0-----:R-:W-:Y:S02]  /*0440*/  I2FP.F32.U32 R7, UR8 ;  /* 0x0000000800077c45 */ /* 0x001fe40008201000 */
[----:B------:R-:W-:Y:S02]  /*0450*/  LEA.HI R10, R10, R9, RZ, 0x2 ;  /* 0x000000090a0a7211 */ /* 0x000fe400078f10ff */
[----:B-----5:R-:W-:Y:S01]  /*0460*/  ISETP.NE.OR P0, PT, R0, RZ, !P0 ;  /* 0x000000ff0000720c */ /* 0x020fe20004705670 */
[----:B------:R-:W-:Y:S01]  /*0470*/  FMUL R11, R7, UR4 ;  /* 0x00000004070b7c20 */ /* 0x000fe20008400000 */
[----:B------:R-:W-:Y:S01]  /*0480*/  LOP3.LUT R10, R10, 0xfffffffc, RZ, 0xc0, !PT ;  /* 0xfffffffc0a0a7812 */ /* 0x000fe200078ec0ff */
[----:B------:R-:W-:Y:S01]  /*0490*/  IMAD.IADD R7, R5, 0x1, -R12 ;  /* 0x0000000105077824 */ /* 0x000fe200078e0a0c */
[----:B------:R-:W-:-:S03]  /*04a0*/  ULDC UR4, c[0x0][0x154] ;  /* 0x0000550000047ab9 */ /* 0x000fc60000000800 */
[----:B------:R-:W0:Y:S01]  /*04b0*/  F2I.U32.TRUNC.NTZ R11, R11 ;  /* 0x0000000b000b7305 */ /* 0x000e22000020f000 */
[----:B------:R-:W-:Y:S02]  /*04c0*/  IMAD.IADD R10, R9, 0x1, -R10 ;  /* 0x00000001090a7824 */ /* 0x000fe400078e0a0a */
[----:B------:R-:W5:Y:S02]  /*04d0*/  LDC R9, c[0x0][0x148] ;  /* 0x00005200ff097b82 */ /* 0x000f640000000800 */
[----:B------:R-:W-:Y:S01]  /*04e0*/  IMAD R10, R7, 0x4, R10 ;  /* 0x00000004070a7824 */ /* 0x000fe200078e020a */
[----:B------:R-:W-:Y:S01]  /*04f0*/  VOTEU.ALL UP0, P0 ;  /* 0x00000000003f7886 */ /* 0x000fe20000000000 */
[----:B---3--:R-:W-:Y:S01]  /*0500*/  ISETP.EQ.U32.AND P2, PT, R14, 0x1, PT ;  /* 0x000000010e00780c */ /* 0x008fe20003f42070 */
[----:B------:R-:W-:Y:S01]  /*0510*/  VOTEU.ALL UP1, P0 ;  /* 0x00000000003f7886 */ /* 0x000fe20000020000 */
[----:B------:R-:W-:Y:S01]  /*0520*/  IMAD.SHL.U32 R19, R10, 0x4, RZ ;  /* 0x000000040a137824 */ /* 0x000fe200078e00ff */
[----:B------:R-:W-:Y:S01]  /*0530*/  SHF.R.S32.HI R7, RZ, 0x1f, R10 ;  /* 0x0000001fff077819 */ /* 0x000fe2000001140a */
[----:B------:R-:W3:Y:S01]  /*0540*/  @!UP0 S2UR UR7, SR_CgaCtaId ;  /* 0x00000000000789c3 */ /* 0x000ee20000008800 */
[----:B------:R-:W-:-:S02]  /*0550*/  @!UP0 UMOV UR6, 0x400 ;  /* 0x0000040000068882 */ /* 0x000fc40000000000 */
[----:B------:R-:W-:Y:S01]  /*0560*/  LEA.HI R0, R7, R10, RZ, 0x2 ;  /* 0x0000000a07007211 */ /* 0x000fe200078f10ff */
[----:B0-----:R-:W-:Y:S01]  /*0570*/  IMAD.MOV R12, RZ, RZ, -R11 ;  /* 0x000000ffff0c7224 */ /* 0x001fe200078e0a0b */
[----:B------:R-:W-:Y:S02]  /*0580*/  LOP3.LUT R19, R10, 0xc, R19, 0x78, !PT ;  /* 0x0000000c0a137812 */ /* 0x000fe400078e7813 */
[----:B------:R-:W-:Y:S01]  /*0590*/  LOP3.LUT R11, R0, 0xfffffffc, RZ, 0xc0, !PT ;  /* 0xfffffffc000b7812 */ /* 0x000fe200078ec0ff */
[----:B--2---:R-:W-:Y:S01]  /*05a0*/  IMAD R7, R13, R12, UR8 ;  /* 0x000000080d077e24 */ /* 0x004fe2000f8e020c */
[----:B-1----:R-:W-:Y:S02]  /*05b0*/  I2FP.F32.U32 R13, R4 ;  /* 0x00000004000d7245 */ /* 0x002fe40000201000 */
[----:B------:R-:W-:Y:S01]  /*05c0*/  SHF.R.S32.HI R0, RZ, 0x1f, R3 ;  /* 0x0000001fff007819 */ /* 0x000fe20000011403 */
[----:B------:R-:W-:Y:S02]  /*05d0*/  IMAD.IADD R12, R10, 0x1, -R11 ;  /* 0x000000010a0c7824 */ /* 0x000fe400078e0a0b */
[----:B------:R-:W-:Y:S01]  /*05e0*/  FMUL R13, R13, UR4 ;  /* 0x000000040d0d7c20 */ /* 0x000fe20008400000 */
[----:B------:R-:W-:Y:S01]  /*05f0*/  LEA.HI R0, R0, R3, RZ, 0x2 ;  /* 0x0000000300007211 */ /* 0x000fe200078f10ff */
[----:B------:R-:W-:Y:S01]  /*0600*/  UMOV UR4, 0x20 ;  /* 0x0000002000047882 */ /* 0x000fe20000000000 */
[----:B------:R-:W-:Y:S01]  /*0610*/  ISETP.NE.AND P4, PT, R12, R7, PT ;  /* 0x000000070c00720c */ /* 0x000fe20003f85270 */
[----:B------:R-:W-:-:S04]  /*0620*/  @!UP0 UIADD3 UR4, -UR4, 0x100000, URZ ;  /* 0x0010000004048890 */ /* 0x000fc8000fffe13f */
[----:B------:R-:W-:Y:S02]  /*0630*/  @!UP0 USHF.L.U32 UR5, UR4, 0xb, URZ ;  /* 0x0000000b04058899 */ /* 0x000fe4000800063f */
[----:B------:R-:W-:Y:S01]  /*0640*/  @!UP0 USHF.L.U32 UR4, UR4, 0x1, URZ ;  /* 0x0000000104048899 */ /* 0x000fe2000800063f */
[----:B------:R-:W-:Y:S01]  /*0650*/  LOP3.LUT R0, R0, 0xfffffffc, RZ, 0xc0, !PT ;  /* 0xfffffffc00007812 */ /* 0x000fe200078ec0ff */
[----:B------:R-:W0:Y:S04]  /*0660*/  F2I.U32.TRUNC.NTZ R13, R13 ;  /* 0x0000000d000d7305 */ /* 0x000e28000020f000 */
[----:B------:R-:W-:Y:S01]  /*0670*/  IMAD.IADD R3, R3, 0x1, -R0 ;  /* 0x0000000103037824 */ /* 0x000fe200078e0a00 */
[----:B---3--:R-:W-:Y:S01]  /*0680*/  @!UP0 ULEA UR6, UR7, UR6, 0x18 ;  /* 0x0000000607068291 */ /* 0x008fe2000f8ec03f */
[----:B------:R-:W-:Y:S01]  /*0690*/  VOTEU.ALL UP0, P0 ;  /* 0x00000000003f7886 */ /* 0x000fe20000000000 */
[----:B------:R-:W-:Y:S01]  /*06a0*/  LOP3.LUT P0, RZ, R8, 0x7, RZ, 0xc0, !PT ;  /* 0x0000000708ff7812 */ /* 0x000fe2000780c0ff */
[----:B------:R-:W-:Y:S01]  /*06b0*/  VIADD R8, R2, 0xffffffff ;  /* 0xffffffff02087836 */ /* 0x000fe20000000000 */
[----:B------:R-:W-:-:S02]  /*06c0*/  @P4 SHF.R.S32.HI R0, RZ, 0x1f, R19 ;  /* 0x0000001fff004819 */ /* 0x000fc40000011413 */
[C---:B------:R-:W-:Y:S02]  /*06d0*/  ISETP.NE.AND P1, PT, R3.reuse, 0x3, PT ;  /* 0x000000030300780c */ /* 0x040fe40003f25270 */
[----:B------:R-:W-:Y:S01]  /*06e0*/  @P4 LEA.HI R0, R0, R19, RZ, 0x2 ;  /* 0x0000001300004211 */ /* 0x000fe200078f10ff */
[----:B0-----:R-:W-:Y:S01]  /*06f0*/  IMAD.MOV R23, RZ, RZ, -R13 ;  /* 0x000000ffff177224 */ /* 0x001fe200078e0a0d */
[----:B------:R-:W-:Y:S01]  /*0700*/  ISETP.EQ.OR P1, PT, R3, RZ, !P1 ;  /* 0x000000ff0300720c */ /* 0x000fe20004f22670 */
[----:B------:R-:W0:Y:S02]  /*0710*/  FENCE.VIEW.ASYNC.S ;  /* 0x00000000000073c6 */ /* 0x000e240000000000 */
[----:B0-----:R0:W1:Y:S01]  /*0720*/  @!UP0 SYNCS.EXCH.64 URZ, [UR6+0x60], UR4 ;  /* 0x00006004063f85b2 */ /* 0x0010620008000100 */
[----:B------:R-:W-:Y:S01]  /*0730*/  @P4 SHF.R.S32.HI R0, RZ, 0x2, R0 ;  /* 0x00000002ff004819 */ /* 0x000fe20000011400 */
[----:B-----5:R-:W-:Y:S01]  /*0740*/  IMAD R11, R9, R23, R4 ;  /* 0x00000017090b7224 */ /* 0x020fe200078e0204 */
[----:B------:R-:W-:-:S02]  /*0750*/  ISETP.LT.U32.AND P0, PT, R19, 0x4, !P0 ;  /* 0x000000041300780c */ /* 0x000fc40004701070 */
[----:B------:R-:W-:Y:S02]  /*0760*/  ISETP.EQ.AND P1, PT, R2, RZ, P1 ;  /* 0x000000ff0200720c */ /* 0x000fe40000f22270 */
[----:B------:R-:W-:Y:S02]  /*0770*/  @P4 ISETP.NE.AND P5, PT, R0, R11, PT ;  /* 0x0000000b0000420c */ /* 0x000fe40003fa5270 */
[----:B------:R-:W-:Y:S02]  /*0780*/  ISETP.GE.U32.AND P6, PT, R8, 0x2, PT ;  /* 0x000000020800780c */ /* 0x000fe40003fc6070 */
[----:B------:R-:W-:Y:S02]  /*0790*/  SEL R11, RZ, 0x1, !P0 ;  /* 0x00000001ff0b7807 */ /* 0x000fe40004000000 */
[----:B------:R-:W-:Y:S02]  /*07a0*/  @P4 SEL R22, RZ, 0x1, P5 ;  /* 0x00000001ff164807 */ /* 0x000fe40002800000 */
[----:B------:R-:W-:Y:S01]  /*07b0*/  SEL R18, RZ, 0x1, !P1 ;  /* 0x00000001ff127807 */ /* 0x000fe20004800000 */
[----:B------:R0:W2:Y:S01]  /*07c0*/  @!UP1 SYNCS.EXCH.64 URZ, [UR6+0x68], UR4 ;  /* 0x00006804063f95b2 */ /* 0x0000a20008000100 */
[----:B------:R-:W-:Y:S01]  /*07d0*/  LOP3.LUT R22, R22, R11, RZ, 0xc0, !PT ;  /* 0x0000000b16167212 */ /* 0x000fe200078ec0ff */
[----:B------:R-:W-:Y:S01]  /*07e0*/  NOP ;  /* 0x0000000000007918 */ /* 0x000fe20000000000 */
[----:B------:R-:W-:-:S02]  /*07f0*/  LOP3.LUT R0, R95, 0x7f, RZ, 0xc0, !PT ;  /* 0x0000007f5f007812 */ /* 0x000fc400078ec0ff */
[----:B------:R-:W-:Y:S01]  /*0800*/  SEL R18, R18, 0x2, P6 ;  /* 0x0000000212127807 */ /* 0x000fe20003000000 */
[----:B0-----:R-:W-:Y:S06]  /*0810*/  @!P2 BRA `(.L_x_3) ;  /* 0x000000000008a947 */ /* 0x001fec0003800000 */
[----:B-12-4-:R-:W-:Y:S01]  /*0820*/  UCGABAR_ARV ;  /* 0x00000000000079c7 */ /* 0x016fe20008000000 */
[----:B------:R-:W-:Y:S05]  /*0830*/  BRA `(.L_x_4) ;  /* 0x0000000000047947 */ /* 0x000fea0003800000 */
.L_x_3:
[----:B-12-4-:R-:W-:Y:S01]  /*0840*/  NOP ;  /* 0x0000000000007918 */ /* 0x016fe20000000000 */
.L_x_4:
[----:B------:R-:W0:Y:S01]  /*0850*/  LDC R2, c[0x0][0x65c] ;  /* 0x00019700ff027b82 */ /* 0x000e220000000800 */
[----:B------:R-:W-:Y:S02]  /*0860*/  IMAD.U32 R10, RZ, RZ, UR8 ;  /* 0x00000008ff0a7e24 */ /* 0x000fe4000f8e00ff */
[----:B------:R-:W-:Y:S01]  /*0870*/  IMAD.MOV.U32 R11, RZ, RZ, RZ ;  /* 0x000000ffff0b7224 */ /* 0x000fe200078e00ff */
[----:B0-----:R-:W-:-:S04]  /*0880*/  ISETP.NE.AND P1, PT, R2, 0x1, PT ;  /* 0x000000010200780c */ /* 0x001fc80003f25270 */
[----:B------:R-:W-:-:S09]  /*0890*/  P2R R5, PR, RZ, 0x2 ;  /* 0x00000002ff057803 */ /* 0x000fd20000000000 */
[----:B------:R-:W0:Y:S01]  /*08a0*/  @P1 LDC R17, c[0x0][0x10] ;  /* 0x00000400ff111b82 */ /* 0x000e220000000800 */
[----:B------:R-:W-:Y:S02]  /*08b0*/  @P1 IMAD.MOV.U32 R5, RZ, RZ, RZ ;  /* 0x000000ffff051224 */ /* 0x000fe400078e00ff */
[----:B------:R-:W-:-:S05]  /*08c0*/  @P1 IMAD.MOV.U32 R15, RZ, RZ, RZ ;  /* 0x000000ffff0f1224 */ /* 0x000fca00078e00ff */
[----:B------:R-:W1:Y:S01]  /*08d0*/  @!P1 LDC R13, c[0x0][0xc] ;  /* 0x00000300ff0d9b82 */ /* 0x000e620000000800 */
[----:B------:R-:W-:Y:S01]  /*08e0*/  ULDC UR4, c[0x0][0xc] ;  /* 0x0000030000047ab9 */ /* 0x000fe20000000800 */
[----:B------:R-:W-:Y:S01]  /*08f0*/  ULDC UR5, c[0x0][0x10] ;  /* 0x0000040000057ab9 */ /* 0x000fe20000000800 */
[----:B------:R-:W-:Y:S01]  /*0900*/  ULDC UR6, c[0x0][0x14] ;  /* 0x0000050000067ab9 */ /* 0x000fe20000000800 */
[----:B------:R-:W-:-:S04]  /*0910*/  UIMAD.WIDE.U32 UR4, UR4, UR5, URZ ;  /* 0x00000005040472a5 */ /* 0x000fc8000f8e003f */
[----:B------:R-:W-:Y:S02]  /*0920*/  UIMAD.WIDE.U32 UR38, UR4, UR6, URZ ;  /* 0x00000006042672a5 */ /* 0x000fe4000f8e003f */
[----:B------:R-:W-:-:S04]  /*0930*/  UIMAD UR41, UR5, UR6, URZ ;  /* 0x00000006052972a4 */ /* 0x000fc8000f8e023f */
[----:B------:R-:W-:Y:S01]  /*0940*/  UIADD3 UR41, UR39, UR41, URZ ;  /* 0x0000002927297290 */ /* 0x000fe2000fffe03f */
[----:B0-----:R-:W-:-:S04]  /*0950*/  @P1 IMAD.WIDE.U32 R16, R17, UR8, R4 ;  /* 0x0000000811101c25 */ /* 0x001fc8000f8e0004 */
[----:B------:R-:W-:Y:S02]  /*0960*/  @P1 IMAD.IADD R17, R17, 0x1, R15 ;  /* 0x0000000111111824 */ /* 0x000fe400078e020f */
[----:B-1----:R-:W-:-:S04]  /*0970*/  @!P1 IMAD.WIDE.U32 R10, R4, R13, R10 ;  /* 0x0000000d040a9225 */ /* 0x002fc800078e000a */
[----:B------:R-:W-:Y:S02]  /*0980*/  @!P1 IMAD.MOV.U32 R16, RZ, RZ, R10 ;  /* 0x000000ffff109224 */ /* 0x000fe400078e000a */
[----:B------:R-:W-:Y:S01]  /*0990*/  @!P1 IMAD.MOV.U32 R17, RZ, RZ, R11 ;  /* 0x000000ffff119224 */ /* 0x000fe200078e000b */
[----:B------:R-:W-:Y:S06]  /*09a0*/  @!P2 BRA `(.L_x_5) ;  /* 0x00000000000ca947 */ /* 0x000fec0003800000 */
[----:B------:R-:W-:Y:S01]  /*09b0*/  UCGABAR_WAIT ;  /* 0x0000000000007dc7 */ /* 0x000fe20008000000 */
[----:B------:R-:W-:Y:S01]  /*09c0*/  CCTL.IVALL ;  /* 0x00000000ff00798f */ /* 0x000fe20002000000 */
[----:B------:R-:W-:Y:S05]  /*09d0*/  BRA `(.L_x_6) ;  /* 0x0000000000047947 */ /* 0x000fea0003800000 */
.L_x_5:
[----:B------:R-:W-:Y:S06]  /*09e0*/  BAR.SYNC.DEFER_BLOCKING 0x0 ;  /* 0x0000000000007b1d */ /* 0x000fec0000010000 */
.L_x_6:
[----:B------:R-:W-:Y:S05]  /*09f0*/  @!P3 BRA `(.L_x_7) ;  /* 0x0000005c00a4b947 */ /* 0x000fea0003800000 */
[----:B------:R-:W-:-:S13]  /*0a00*/  ISETP.GT.U32.AND P0, PT, R8, 0x1, PT ;  /* 0x000000010800780c */ /* 0x000fda0003f04070 */
[----:B------:R-:W-:Y:S05]  /*0a10*/  @P0 EXIT ;  /* 0x000000000000094d */ /* 0x000fea0003800000 */
[----:B------:R-:W-:Y:S01]  /*0a20*/  ULDC.64 UR4, c[0x0][0x650] ;  /* 0x0001940000047ab9 */ /* 0x000fe20000000a00 */
[----:B------:R-:W-:Y:S01]  /*0a30*/  PRMT R3, RZ, 0x7610, R3 ;  /* 0x00007610ff037816 */ /* 0x000fe20000000003 */
[----:B------:R-:W-:Y:S01]  /*0a40*/  IMAD.MOV.U32 R103, RZ, RZ, -0x1 ;  /* 0xffffffffff677424 */ /* 0x000fe200078e00ff */
[----:B------:R-:W-:Y:S01]  /*0a50*/  ISETP.GE.U32.AND P0, PT, R16, UR4, PT ;  /* 0x0000000410007c0c */ /* 0x000fe2000bf06070 */
[----:B------:R-:W-:Y:S02]  /*0a60*/  IMAD.MOV.U32 R100, RZ, RZ, -0x1 ;  /* 0xffffffffff647424 */ /* 0x000fe400078e00ff */
[----:B------:R-:W-:Y:S01]  /*0a70*/  IMAD.MOV.U32 R101, RZ, RZ, -0x1 ;  /* 0xffffffffff657424 */ /* 0x000fe200078e00ff */
[----:B------:R-:W-:-:S13]  /*0a80*/  ISETP.GE.U32.AND.EX P0, PT, R17, UR5, PT, P0 ;  /* 0x0000000511007c0c */ /* 0x000fda000bf06100 */
[----:B------:R-:W-:Y:S05]  /*0a90*/  @P0 BRA `(.L_x_8) ;  /* 0x0000000400280947 */ /* 0x000fea0003800000 */
[----:B------:R-:W0:Y:S01]  /*0aa0*/  LDC.64 R24, c[0x0][0x628] ;  /* 0x00018a00ff187b82 */ /* 0x000e220000000a00 */
[----:B------:R-:W-:Y:S02]  /*0ab0*/  IMAD.MOV.U32 R10, RZ, RZ, R16 ;  /* 0x000000ffff0a7224 */ /* 0x000fe400078e0010 */
[----:B------:R-:W-:-:S05]  /*0ac0*/  IMAD.MOV.U32 R11, RZ, RZ, R17 ;  /* 0x000000ffff0b7224 */ /* 0x000fca00078e0011 */
[----:B------:R-:W1:Y:S08]  /*0ad0*/  LDC R8, c[0x0][0x630] ;  /* 0x00018c00ff087b82 */ /* 0x000e700000000800 */
[----:B------:R-:W2:Y:S01]  /*0ae0*/  LDC.64 R26, c[0x0][0x620] ;  /* 0x00018800ff1a7b82 */ /* 0x000ea20000000a00 */
[----:B0-----:R-:W-:-:S04]  /*0af0*/  ISETP.NE.U32.AND P0, PT, R24, RZ, PT ;  /* 0x000000ff1800720c */ /* 0x001fc80003f05070 */
[----:B------:R-:W-:-:S13]  /*0b00*/  ISETP.NE.AND.EX P0, PT, R25, RZ, PT, P0 ;  /* 0x000000ff1900720c */ /* 0x000fda0003f05300 */
[----:B-12---:R-:W-:Y:S05]  /*0b10*/  @!P0 BRA `(.L_x_9) ;  /* 0x0000000000288947 */ /* 0x006fea0003800000 */
[----:B------:R-:W0:Y:S02]  /*0b20*/  LDC R3, c[0x0][0x634] ;  /* 0x00018d00ff037b82 */ /* 0x000e240000000800 */
[----:B0-----:R-:W-:-:S05]  /*0b30*/  IADD3 R3, P0, R16, R3, RZ ;  /* 0x0000000310037210 */ /* 0x001fca0007f1e0ff */
[----:B------:R-:W-:-:S04]  /*0b40*/  IMAD.X R21, RZ, RZ, R17, P0 ;  /* 0x000000ffff157224 */ /* 0x000fc800000e0611 */
[----:B------:R-:W-:-:S04]  /*0b50*/  IMAD.WIDE.U32 R10, R21, R24, RZ ;  /* 0x00000018150a7225 */ /* 0x000fc800078e00ff */
[----:B------:R-:W-:-:S04]  /*0b60*/  IMAD.WIDE.U32 R12, P0, R3, R25, R10 ;  /* 0x00000019030c7225 */ /* 0x000fc8000780000a */
[----:B------:R-:W-:-:S04]  /*0b70*/  IMAD.WIDE.U32 R10, R3, R24, RZ ;  /* 0x00000018030a7225 */ /* 0x000fc800078e00ff */
[----:B------:R-:W-:Y:S01]  /*0b80*/  IMAD.X R15, RZ, RZ, RZ, P0 ;  /* 0x000000ffff0f7224 */ /* 0x000fe200000e06ff */
[----:B------:R-:W-:Y:S01]  /*0b90*/  IADD3 RZ, P0, R11, R12, RZ ;  /* 0x0000000c0bff7210 */ /* 0x000fe20007f1e0ff */
[----:B------:R-:W-:-:S04]  /*0ba0*/  IMAD.MOV.U32 R14, RZ, RZ, R13 ;  /* 0x000000ffff0e7224 */ /* 0x000fc800078e000d */
[----:B------:R-:W-:-:S08]  /*0bb0*/  IMAD.WIDE.U32.X R10, R21, R25, R14, P0 ;  /* 0x00000019150a7225 */ /* 0x000fd000000e040e */
.L_x_9:
[----:B------:R-:W0:Y:S01]  /*0bc0*/  LDC.64 R30, c[0x0][0x640] ;  /* 0x00019000ff1e7b82 */ /* 0x000e220000000a00 */
[-CC-:B------:R-:W-:Y:S02]  /*0bd0*/  SHF.R.U64 R101, R10, R8.reuse, R11.reuse ;  /* 0x000000080a657219 */ /* 0x180fe4000000120b */
[----:B------:R-:W-:Y:S02]  /*0be0*/  SHF.R.U32.HI R3, RZ, R8, R11 ;  /* 0x00000008ff037219 */ /* 0x000fe4000001160b */
[----:B------:R-:W-:-:S03]  /*0bf0*/  IADD3 R5, P0, RZ, -R101, RZ ;  /* 0x80000065ff057210 */ /* 0x000fc60007f1e0ff */
[----:B------:R-:W1:Y:S02]  /*0c00*/  LDC R12, c[0x0][0x618] ;  /* 0x00018600ff0c7b82 */ /* 0x000e640000000800 */
[----:B------:R-:W-:Y:S02]  /*0c10*/  IMAD.X R3, RZ, RZ, ~R3, P0 ;  /* 0x000000ffff037224 */ /* 0x000fe400000e0e03 */
[----:B------:R-:W-:-:S04]  /*0c20*/  IMAD.WIDE.U32 R10, R5, R26, R16 ;  /* 0x0000001a050a7225 */ /* 0x000fc800078e0010 */
[----:B------:R-:W2:Y:S01]  /*0c30*/  LDC R20, c[0x0][0x608] ;  /* 0x00018200ff147b82 */ /* 0x000ea20000000800 */
[----:B------:R-:W-:Y:S02]  /*0c40*/  IMAD R8, R3, R26, RZ ;  /* 0x0000001a03087224 */ /* 0x000fe400078e02ff */
[----:B------:R-:W-:Y:S02]  /*0c50*/  IMAD.MOV.U32 R3, RZ, RZ, -0x1 ;  /* 0xffffffffff037424 */ /* 0x000fe400078e00ff */
[----:B------:R-:W-:Y:S02]  /*0c60*/  IMAD R5, R5, R27, R8 ;  /* 0x0000001b05057224 */ /* 0x000fe400078e0208 */
[----:B------:R-:W-:Y:S01]  /*0c70*/  IMAD R26, R9, R23, R4 ;  /* 0x00000017091a7224 */ /* 0x000fe200078e0204 */
[----:B------:R-:W3:Y:S01]  /*0c80*/  LDC R28, c[0x0][0x658] ;  /* 0x00019600ff1c7b82 */ /* 0x000ee20000000800 */
[----:B------:R-:W-:Y:S01]  /*0c90*/  IMAD.IADD R5, R11, 0x1, R5 ;  /* 0x000000010b057824 */ /* 0x000fe200078e0205 */
[----:B0-----:R-:W-:Y:S01]  /*0ca0*/  ISETP.NE.U32.AND P0, PT, R30, RZ, PT ;  /* 0x000000ff1e00720c */ /* 0x001fe20003f05070 */
[----:B------:R-:W-:-:S03]  /*0cb0*/  IMAD.MOV.U32 R23, RZ, RZ, 0x1 ;  /* 0x00000001ff177424 */ /* 0x000fc600078e00ff */
[----:B------:R-:W-:Y:S02]  /*0cc0*/  ISETP.NE.AND.EX P0, PT, R31, RZ, PT, P0 ;  /* 0x000000ff1f00720c */ /* 0x000fe40003f05300 */
[----:B------:R-:W0:Y:S01]  /*0cd0*/  LDC R24, c[0x0][0x600] ;  /* 0x00018000ff187b82 */ /* 0x000e220000000800 */
[-CC-:B-1----:R-:W-:Y:S02]  /*0ce0*/  SHF.R.U64 R14, R10, R12.reuse, R5.reuse ;  /* 0x0000000c0a0e7219 */ /* 0x182fe40000001205 */
[----:B------:R-:W-:-:S05]  /*0cf0*/  SHF.R.U32.HI R5, RZ, R12, R5 ;  /* 0x0000000cff057219 */ /* 0x000fca0000011605 */
[----:B------:R-:W1:Y:S01]  /*0d00*/  LDC R15, c[0x0][0x648] ;  /* 0x00019200ff0f7b82 */ /* 0x000e620000000800 */
[-CC-:B--2---:R-:W-:Y:S02]  /*0d10*/  SHF.R.U64 R27, R14, R20.reuse, R5.reuse ;  /* 0x000000140e1b7219 */ /* 0x184fe40000001205 */
[----:B------:R-:W-:-:S05]  /*0d20*/  SHF.R.U32.HI R5, RZ, R20, R5 ;  /* 0x00000014ff057219 */ /* 0x000fca0000011605 */
[----:B------:R-:W2:Y:S01]  /*0d30*/  LDC R21, c[0x0][0x638] ;  /* 0x00018e00ff157b82 */ /* 0x000ea20000000800 */
[-CC-:B---3--:R-:W-:Y:S02]  /*0d40*/  SHF.R.U64 R20, R27, R28.reuse, R5.reuse ;  /* 0x0000001c1b147219 */ /* 0x188fe40000001205 */
[-C--:B------:R-:W-:Y:S02]  /*0d50*/  SHF.L.U32 R3, R3, R28.reuse, RZ ;  /* 0x0000001c03037219 */ /* 0x080fe400000006ff */
[----:B------:R-:W-:Y:S01]  /*0d60*/  SHF.R.U32.HI R5, RZ, R28, R5 ;  /* 0x0000001cff057219 */ /* 0x000fe20000011605 */
[----:B------:R-:W-:Y:S01]  /*0d70*/  IMAD.MOV.U32 R4, RZ, RZ, R20 ;  /* 0x000000ffff047224 */ /* 0x000fe200078e0014 */
[----:B------:R-:W-:Y:S01]  /*0d80*/  LOP3.LUT R12, RZ, R3, RZ, 0x33, !PT ;  /* 0x00000003ff0c7212 */ /* 0x000fe200078e33ff */
[----:B------:R-:W3:Y:S01]  /*0d90*/  LDC R25, c[0x0][0x610] ;  /* 0x00018400ff197b82 */ /* 0x000ee20000000800 */
[----:B------:R-:W-:Y:S05]  /*0da0*/  @!P0 BRA `(.L_x_10) ;  /* 0x0000000000288947 */ /* 0x000fea0003800000 */
[----:B------:R-:W4:Y:S02]  /*0db0*/  LDC R3, c[0x0][0x64c] ;  /* 0x00019300ff037b82 */ /* 0x000f240000000800 */
[----:B----4-:R-:W-:-:S05]  /*0dc0*/  IADD3 R3, P0, R20, R3, RZ ;  /* 0x0000000314037210 */ /* 0x010fca0007f1e0ff */
        /* <DEDUP_REMOVED lines=8> */
.L_x_10:
[----:B-1----:R-:W-:Y:S01]  /*0e50*/  SHF.R.U64 R4, R4, R15, R5 ;  /* 0x0000000f04047219 */ /* 0x002fe20000001205 */
[----:B0-----:R-:W-:Y:S01]  /*0e60*/  VIADD R5, R24, 0xffffffff ;  /* 0xffffffff18057836 */ /* 0x001fe20000000000 */
[----:B------:R-:W-:Y:S02]  /*0e70*/  SHF.L.U32 R3, R23, R28, RZ ;  /* 0x0000001c17037219 */ /* 0x000fe400000006ff */
[----:B------:R-:W-:Y:S01]  /*0e80*/  LOP3.LUT R12, R27, R12, RZ, 0xc0, !PT ;  /* 0x0000000c1b0c7212 */ /* 0x000fe200078ec0ff */
[----:B------:R-:W-:Y:S01]  /*0e90*/  IMAD.MOV R8, RZ, RZ, -R4 ;  /* 0x000000ffff087224 */ /* 0x000fe200078e0a04 */
[----:B------:R-:W-:-:S03]  /*0ea0*/  SEL R7, R7, R26, !P1 ;  /* 0x0000001a07077207 */ /* 0x000fc60004800000 */
[----:B------:R-:W-:Y:S01]  /*0eb0*/  IMAD R12, R3, R4, R12 ;  /* 0x00000004030c7224 */ /* 0x000fe200078e020c */
[----:B------:R-:W-:Y:S01]  /*0ec0*/  LOP3.LUT R4, R14, R5, RZ, 0xc0, !PT ;  /* 0x000000050e047212 */ /* 0x000fe200078ec0ff */
[----:B--2---:R-:W-:Y:S02]  /*0ed0*/  IMAD R3, R8, R21, R20 ;  /* 0x0000001508037224 */ /* 0x004fe400078e0214 */
[----:B---3--:R-:W-:Y:S02]  /*0ee0*/  IMAD R7, R12, R25, R7 ;  /* 0x000000190c077224 */ /* 0x008fe400078e0207 */
[----:B------:R-:W-:Y:S02]  /*0ef0*/  IMAD.MOV.U32 R5, RZ, RZ, 0x1 ;  /* 0x00000001ff057424 */ /* 0x000fe400078e00ff */
[----:B------:R-:W-:-:S03]  /*0f00*/  IMAD R4, R3, R24, R4 ;  /* 0x0000001803047224 */ /* 0x000fc600078e0204 */
[----:B------:R-:W-:Y:S02]  /*0f10*/  PRMT R3, R5, 0x7610, R3 ;  /* 0x0000761005037816 */ /* 0x000fe40000000003 */
[----:B------:R-:W-:Y:S02]  /*0f20*/  SEL R100, R4, R7, !P1 ;  /* 0x0000000704647207 */ /* 0x000fe40004800000 */
[----:B------:R-:W-:-:S07]  /*0f30*/  SEL R103, R7, R4, !P1 ;  /* 0x0000000407677207 */ /* 0x000fce0004800000 */
.L_x_8:
[----:B------:R-:W-:-:S08]  /*0f40*/  NOP ;  /* 0x0000000000007918 */ /* 0x000fd00000000000 */
[----:B------:R-:W0:Y:S02]  /*0f50*/  USETMAXREG.TRY_ALLOC.CTAPOOL UP0, 0xe8 ;  /* 0x000000e8000079c8 */ /* 0x000e240008000600 */
[----:B0-----:R-:W-:-:S13]  /*0f60*/  PLOP3.LUT P0, PT, PT, PT, UP0, 0x80, 0x0 ;  /* 0x000000000000781c */ /* 0x001fda0003f0f008 */
[----:B------:R-:W-:Y:S05]  /*0f70*/  @!P0 BRA `(.L_x_8) ;  /* 0xfffffffc00f08947 */ /* 0x000fea000383ffff */
[----:B------:R-:W-:Y:S01]  /*0f80*/  ULDC.64 UR4, c[0x0][0x598] ;  /* 0x0001660000047ab9 */ /* 0x000fe20000000a00 */
[----:B------:R-:W-:Y:S01]  /*0f90*/  ULDC.64 UR36, c[0x0][0x208] ;  /* 0x0000820000247ab9 */ /* 0x000fe20000000a00 */
[----:B------:R-:W-:-:S04]  /*0fa0*/  ISETP.NE.U32.AND P0, PT, RZ, UR4, PT ;  /* 0x00000004ff007c0c */ /* 0x000fc8000bf05070 */
[----:B------:R-:W-:-:S13]  /*0fb0*/  ISETP.NE.AND.EX P0, PT, RZ, UR5, PT, P0 ;  /* 0x00000005ff007c0c */ /* 0x000fda000bf05300 */
[----:B------:R-:W-:Y:S05]  /*0fc0*/  @!P0 BRA `(.L_x_11) ;  /* 0x00000000001c8947 */ /* 0x000fea0003800000 */
[----:B------:R-:W0:Y:S02]  /*0fd0*/  LDC.64 R4, c[0x0][0x598] ;  /* 0x00016600ff047b82 */ /* 0x000e240000000a00 */
[----:B0-----:R-:W2:Y:S02]  /*0fe0*/  LDG.E.64 R4, desc[UR36][R4.64] ;  /* 0x0000002404047981 */ /* 0x001ea4000c1e1b00 */
[----:B--2---:R-:W-:-:S04]  /*0ff0*/  ISETP.NE.U32.AND P0, PT, R4, RZ, PT ;  /* 0x000000ff0400720c */ /* 0x004fc80003f05070 */
[----:B------:R-:W-:-:S13]  /*1000*/  ISETP.NE.AND.EX P0, PT, R5, RZ, PT, P0 ;  /* 0x000000ff0500720c */ /* 0x000fda0003f05300 */
[----:B------:R-:W-:Y:S05]  /*1010*/  @!P0 BRA `(.L_x_11) ;  /* 0x0000000000088947 */ /* 0x000fea0003800000 */
[----:B------:R0:W5:Y:S01]  /*1020*/  LD.E R23, desc[UR36][R4.64] ;  /* 0x0000002404177980 */ /* 0x000162000c101900 */
[----:B------:R-:W-:Y:S05]  /*1030*/  BRA `(.L_x_12) ;  /* 0x0000000000247947 */ /* 0x000fea0003800000 */
.L_x_11:
[----:B------:R-:W-:Y:S02]  /*1040*/  ULDC.64 UR4, c[0x0][0x588] ;  /* 0x0001620000047ab9 */ /* 0x000fe40000000a00 */
[----:B------:R-:W-:-:S04]  /*1050*/  ISETP.NE.U32.AND P0, PT, RZ, UR4, PT ;  /* 0x00000004ff007c0c */ /* 0x000fc8000bf05070 */
[----:B------:R-:W-:-:S13]  /*1060*/  ISETP.NE.AND.EX P0, PT, RZ, UR5, PT, P0 ;  /* 0x00000005ff007c0c */ /* 0x000fda000bf05300 */
[----:B------:R-:W-:Y:S05]  /*1070*/  @!P0 BRA `(.L_x_13) ;  /* 0x00000000000c8947 */ /* 0x000fea0003800000 */
[----:B------:R-:W0:Y:S02]  /*1080*/  LDC.64 R4, c[0x0][0x588] ;  /* 0x00016200ff047b82 */ /* 0x000e240000000a00 */
[----:B0-----:R1:W5:Y:S01]  /*1090*/  LDG.E R23, desc[UR36][R4.64] ;  /* 0x0000002404177981 */ /* 0x001362000c1e1900 */
[----:B------:R-:W-:Y:S05]  /*10a0*/  BRA `(.L_x_12) ;  /* 0x0000000000087947 */ /* 0x000fea0003800000 */
.L_x_13:
[----:B------:R-:W-:Y:S02]  /*10b0*/  ULDC UR4, c[0x0][0x580] ;  /* 0x0001600000047ab9 */ /* 0x000fe40000000800 */
[----:B------:R-:W-:-:S07]  /*10c0*/  IMAD.U32 R23, RZ, RZ, UR4 ;  /* 0x00000004ff177e24 */ /* 0x000fce000f8e00ff */
.L_x_12:
[----:B------:R-:W-:Y:S02]  /*10d0*/  ULDC.64 UR4, c[0x0][0x5a0] ;  /* 0x0001680000047ab9 */ /* 0x000fe40000000a00 */
[----:B------:R-:W-:-:S04]  /*10e0*/  ISETP.NE.U32.AND P0, PT, RZ, UR4, PT ;  /* 0x00000004ff007c0c */ /* 0x000fc8000bf05070 */
[----:B------:R-:W-:-:S13]  /*10f0*/  ISETP.NE.AND.EX P0, PT, RZ, UR5, PT, P0 ;  /* 0x00000005ff007c0c */ /* 0x000fda000bf05300 */
[----:B------:R-:W-:Y:S05]  /*1100*/  @!P0 BRA `(.L_x_14) ;  /* 0x00000000001c8947 */ /* 0x000fea0003800000 */
[----:B01----:R-:W0:Y:S02]  /*1110*/  LDC.64 R4, c[0x0][0x5a0] ;  /* 0x00016800ff047b82 */ /* 0x003e240000000a00 */
[----:B0-----:R-:W2:Y:S02]  /*1120*/  LDG.E.64 R4, desc[UR36][R4.64] ;  /* 0x0000002404047981 */ /* 0x001ea4000c1e1b00 */
[----:B--2---:R-:W-:-:S04]  /*1130*/  ISETP.NE.U32.AND P0, PT, R4, RZ, PT ;  /* 0x000000ff0400720c */ /* 0x004fc80003f05070 */
[----:B------:R-:W-:-:S13]  /*1140*/  ISETP.NE.AND.EX P0, PT, R5, RZ, PT, P0 ;  /* 0x000000ff0500720c */ /* 0x000fda0003f05300 */
[----:B------:R-:W-:Y:S05]  /*1150*/  @!P0 BRA `(.L_x_14) ;  /* 0x0000000000088947 */ /* 0x000fea0003800000 */
[----:B------:R0:W5:Y:S01]  /*1160*/  LD.E R90, desc[UR36][R4.64] ;  /* 0x00000024045a7980 */ /* 0x000162000c101900 */
[----:B------:R-:W-:Y:S05]  /*1170*/  BRA `(.L_x_15) ;  /* 0x0000000000247947 */ /* 0x000fea0003800000 */
.L_x_14:
[----:B------:R-:W-:Y:S02]  /*1180*/  ULDC.64 UR4, c[0x0][0x590] ;  /* 0x0001640000047ab9 */ /* 0x000fe40000000a00 */
[----:B------:R-:W-:-:S04]  /*1190*/  ISETP.NE.U32.AND P0, PT, RZ, UR4, PT ;  /* 0x00000004ff007c0c */ /* 0x000fc8000bf05070 */
[----:B------:R-:W-:-:S13]  /*11a0*/  ISETP.NE.AND.EX P0, PT, RZ, UR5, PT, P0 ;  /* 0x00000005ff007c0c */ /* 0x000fda000bf05300 */
[----:B------:R-:W-:Y:S05]  /*11b0*/  @!P0 BRA `(.L_x_16) ;  /* 0x00000000000c8947 */ /* 0x000fea0003800000 */
[----:B------:R-:W2:Y:S02]  /*11c0*/  LDC.64 R90, c[0x0][0x590] ;  /* 0x00016400ff5a7b82 */ /* 0x000ea40000000a00 */
[----:B--2---:R2:W5:Y:S01]  /*11d0*/  LDG.E R90, desc[UR36][R90.64] ;  /* 0x000000245a5a7981 */ /* 0x004562000c1e1900 */
[----:B------:R-:W-:Y:S05]  /*11e0*/  BRA `(.L_x_15) ;  /* 0x0000000000087947 */ /* 0x000fea0003800000 */
.L_x_16:
[----:B------:R-:W-:Y:S02]  /*11f0*/  ULDC UR4, c[0x0][0x584] ;  /* 0x0001610000047ab9 */ /* 0x000fe40000000800 */
[----:B------:R-:W-:-:S07]  /*1200*/  IMAD.U32 R90, RZ, RZ, UR4 ;  /* 0x00000004ff5a7e24 */ /* 0x000fce000f8e00ff */
.L_x_15:
[----:B------:R-:W-:-:S13]  /*1210*/  LOP3.LUT P0, RZ, R3, 0xff, RZ, 0xc0, !PT ;  /* 0x000000ff03ff7812 */ /* 0x000fda000780c0ff */
[----:B------:R-:W-:Y:S05]  /*1220*/  @!P0 EXIT ;  /* 0x000000000000894d */ /* 0x000fea0003800000 */
[----:B------:R-:W3:Y:S01]  /*1230*/  LDC R93, c[0x0][0x658] ;  /* 0x00019600ff5d7b82 */ /* 0x000ee20000000800 */
[----:B------:R-:W-:Y:S01]  /*1240*/  LOP3.LUT R6, R6, 0x1, RZ, 0xc0, !PT ;  /* 0x0000000106067812 */ /* 0x000fe200078ec0ff */
[----:B------:R-:W-:Y:S01]  /*1250*/  ULDC.64 UR6, c[0x0][0x288] ;  /* 0x0000a20000067ab9 */ /* 0x000fe20000000a00 */
[----:B------:R-:W-:Y:S01]  /*1260*/  SHF.R.U32.HI R3, RZ, 0x2, R95 ;  /* 0x00000002ff037819 */ /* 0x000fe2000001165f */
[----:B------:R-:W-:Y:S01]  /*1270*/  UIADD3 UR4, UR7, 0x3f, URZ ;  /* 0x0000003f07047890 */ /* 0x000fe2000fffe03f */
[----:B------:R-:W-:Y:S01]  /*1280*/  SHF.R.U32.HI R0, RZ, 0x1, R0 ;  /* 0x00000001ff007819 */ /* 0x000fe20000011600 */
[----:B------:R-:W-:Y:S01]  /*1290*/  IMAD.SHL.U32 R88, R6, 0x40, RZ ;  /* 0x0000004006587824 */ /* 0x000fe200078e00ff */
[----:B------:R-:W-:Y:S01]  /*12a0*/  LOP3.LUT R3, R3, 0x7, RZ, 0xc0, !PT ;  /* 0x0000000703037812 */ /* 0x000fe200078ec0ff */
[----:B01----:R-:W0:Y:S01]  /*12b0*/  LDC.64 R4, c[0x0][0x5c8] ;  /* 0x00017200ff047b82 */ /* 0x003e220000000a00 */
[----:B------:R-:W-:Y:S01]  /*12c0*/  USHF.R.S32.HI UR5, URZ, 0x1f, UR4 ;  /* 0x0000001f3f057899 */ /* 0x000fe20008011404 */
[----:B------:R-:W-:Y:S01]  /*12d0*/  LOP3.LUT R0, R0, 0x30, RZ, 0xc0, !PT ;  /* 0x0000003000007812 */ /* 0x000fe200078ec0ff */
[----:B------:R-:W-:Y:S01]  /*12e0*/  IMAD.MOV.U32 R8, RZ, RZ, 0x1 ;  /* 0x00000001ff087424 */ /* 0x000fe200078e00ff */
[--C-:B------:R-:W-:Y:S01]  /*12f0*/  LOP3.LUT R88, R88, 0x40, R3.reuse, 0xe2, !PT ;  /* 0x0000004058587812 */ /* 0x100fe200078ee203 */
[----:B------:R-:W-:Y:S01]  /*1300*/  ULEA.HI UR5, UR5, UR4, URZ, 0x6 ;  /* 0x0000000405057291 */ /* 0x000fe2000f8f303f */
[-C--:B------:R-:W-:Y:S01]  /*1310*/  IADD3 R3, RZ, -R0.reuse, -R3 ;  /* 0x80000000ff037210 */ /* 0x080fe20007ffe803 */
[----:B------:R-:W-:Y:S01]  /*1320*/  IMAD.U32 R7, RZ, RZ, UR6 ;  /* 0x00000006ff077e24 */ /* 0x000fe2000f8e00ff */
[----:B------:R-:W1:Y:S01]  /*1330*/  LDC R97, c[0x0][0x600] ;  /* 0x00018000ff617b82 */ /* 0x000e620000000800 */
[----:B------:R-:W-:Y:S01]  /*1340*/  LOP3.LUT R88, R88, R0, RZ, 0xfc, !PT ;  /* 0x0000000058587212 */ /* 0x000fe200078efcff */
[----:B------:R-:W-:Y:S01]  /*1350*/  IMAD.MOV.U32 R0, RZ, RZ, -0x1 ;  /* 0xffffffffff007424 */ /* 0x000fe200078e00ff */
[----:B------:R-:W-:Y:S01]  /*1360*/  USHF.R.S32.HI UR43, URZ, 0x6, UR5 ;  /* 0x000000063f2b7899 */ /* 0x000fe20008011405 */
[C---:B------:R-:W-:Y:S01]  /*1370*/  LOP3.LUT R94, R95.reuse, 0x3, RZ, 0xc0, !PT ;  /* 0x000000035f5e7812 */ /* 0x040fe200078ec0ff */
[----:B------:R-:W-:Y:S01]  /*1380*/  IMAD R3, R6, -0x40, R3 ;  /* 0xffffffc006037824 */ /* 0x000fe200078e0203 */
[C---:B------:R-:W-:Y:S01]  /*1390*/  LOP3.LUT R96, R95.reuse, 0x80, RZ, 0xc0, !PT ;  /* 0x000000805f607812 */ /* 0x040fe200078ec0ff */
[----:B------:R-:W-:Y:S01]  /*13a0*/  UISETP.LT.AND UP0, UPT, UR43, 0x1, UPT ;  /* 0x000000012b00788c */ /* 0x000fe2000bf01270 */
[-C--:B---3--:R-:W-:Y:S01]  /*13b0*/  SHF.L.U32 R0, R0, R93.reuse, RZ ;  /* 0x0000005d00007219 */ /* 0x088fe200000006ff */
[----:B------:R-:W-:Y:S01]  /*13c0*/  ULDC UR4, c[0x0][0x284] ;  /* 0x0000a10000047ab9 */ /* 0x000fe20000000800 */
[----:B------:R-:W-:Y:S01]  /*13d0*/  IMAD R94, R94, -0x2, R7 ;  /* 0xfffffffe5e5e7824 */ /* 0x000fe200078e0207 */
[----:B------:R-:W-:Y:S01]  /*13e0*/  USEL UR44, UR43, 0x1, UP0 ;  /* 0x000000012b2c7887 */ /* 0x000fe20008000000 */
[----:B------:R-:W-:Y:S01]  /*13f0*/  SHF.L.U32 R93, R8, R93, RZ ;  /* 0x0000005d085d7219 */ /* 0x000fe200000006ff */
[----:B------:R-:W-:Y:S01]  /*1400*/  IMAD.SHL.U32 R95, R95, 0x2, RZ ;  /* 0x000000025f5f7824 */ /* 0x000fe200078e00ff */
[----:B------:R-:W-:Y:S01]  /*1410*/  LOP3.LUT R102, R18, 0x1, RZ, 0xfc, !PT ;  /* 0x0000000112667812 */ /* 0x000fe200078efcff */
[----:B------:R-:W-:Y:S01]  /*1420*/  VIADD R99, R3, UR4 ;  /* 0x0000000403637c36 */ /* 0x000fe20008000000 */
[C---:B0-----:R-:W-:Y:S01]  /*1430*/  SHF.L.U64.HI R92, R4.reuse, 0x3, R5 ;  /* 0x00000003045c7819 */ /* 0x041fe20000010205 */
[----:B--2---:R-:W-:Y:S01]  /*1440*/  IMAD.SHL.U32 R91, R4, 0x8, RZ ;  /* 0x00000008045b7824 */ /* 0x004fe200078e00ff */
[----:B------:R-:W-:Y:S01]  /*1450*/  SHF.R.U32.HI R96, RZ, 0x7, R96 ;  /* 0x00000007ff607819 */ /* 0x000fe20000011660 */
[----:B------:R-:W-:Y:S01]  /*1460*/  IMAD.MOV.U32 R89, RZ, RZ, RZ ;  /* 0x000000ffff597224 */ /* 0x000fe200078e00ff */
[----:B------:R-:W-:Y:S01]  /*1470*/  LOP3.LUT R98, RZ, R0, RZ, 0x33, !PT ;  /* 0x00000000ff627212 */ /* 0x000fe200078e33ff */
[----:B------:R-:W-:Y:S01]  /*1480*/  UIADD3 UR44, UR43, -UR44, URZ ;  /* 0x8000002c2b2c7290 */ /* 0x000fe2000fffe03f */
[----:B------:R-:W-:Y:S01]  /*1490*/  UMOV UR40, URZ ;  /* 0x0000003f00287c82 */ /* 0x000fe20008000000 */
[----:B-1----:R-:W-:Y:S01]  /*14a0*/  VIADD R97, R97, 0xffffffff ;  /* 0xffffffff61617836 */ /* 0x002fe20000000000 */
[----:B------:R-:W-:-:S09]  /*14b0*/  UMOV UR42, URZ ;  /* 0x0000003f002a7c82 */ /* 0x000fd20008000000 */
.L_x_162:
[----:B0-----:R-:W0:Y:S01]  /*14c0*/  SHFL.IDX PT, R0, R96, RZ, 0x1f ;  /* 0x00001fff60007589 */ /* 0x001e2200000e0000 */
[----:B-1----:R-:W1:Y:S01]  /*14d0*/  S2UR UR7, SR_CgaCtaId ;  /* 0x00000000000779c3 */ /* 0x002e620000008800 */
[----:B------:R-:W-:Y:S01]  /*14e0*/  UMOV UR6, 0x400 ;  /* 0x0000040000067882 */ /* 0x000fe20000000000 */
[----:B0-----:R-:W-:Y:S01]  /*14f0*/  R2UR UR4, R0 ;  /* 0x00000000000472ca */ /* 0x001fe200000e0000 */
[----:B-1----:R-:W-:-:S12]  /*1500*/  ULEA UR6, UR7, UR6, 0x18 ;  /* 0x0000000607067291 */ /* 0x002fd8000f8ec03f */
[----:B------:R-:W-:-:S04]  /*1510*/  ULEA.HI UR5, UR4, UR4, URZ, 0x1 ;  /* 0x0000000404057291 */ /* 0x000fc8000f8f083f */
[----:B------:R-:W-:-:S04]  /*1520*/  ULOP3.LUT UR5, UR5, 0x7fffe, URZ, 0xc0, !UPT ;  /* 0x0007fffe05057892 */ /* 0x000fc8000f8ec03f */
[----:B------:R-:W-:-:S03]  /*1530*/  UIADD3 UR5, UR4, -UR5, URZ ;  /* 0x8000000504057290 */ /* 0x000fc6000fffe03f */
[----:B------:R-:W-:Y:S01]  /*1540*/  ULDC UR4, c[0x0][0x28c] ;  /* 0x0000a30000047ab9 */ /* 0x000fe20000000800 */
[----:B------:R-:W-:Y:S01]  /*1550*/  ULEA UR5, UR5, UR6, 0xd ;  /* 0x0000000605057291 */ /* 0x000fe2000f8e683f */
[----:B------:R-:W-:-:S03]  /*1560*/  ISETP.LT.AND P0, PT, RZ, UR4, PT ;  /* 0x00000004ff007c0c */ /* 0x000fc6000bf01270 */
[----:B------:R-:W-:-:S04]  /*1570*/  UIADD3 UR5, UR5, 0x100, URZ ;  /* 0x0000010005057890 */ /* 0x000fc8000fffe03f */
[----:B------:R-:W-:-:S04]  /*1580*/  USHF.R.U32.HI UR5, URZ, 0x4, UR5 ;  /* 0x000000043f057899 */ /* 0x000fc80008011605 */
[----:B------:R-:W-:Y:S02]  /*1590*/  ULOP3.LUT UR45, UR5, 0x3fff, URZ, 0xc0, !UPT ;  /* 0x00003fff052d7892 */ /* 0x000fe4000f8ec03f */
[----:B--2345:R-:W-:Y:S10]  /*15a0*/  @P0 BRA `(.L_x_17) ;  /* 0x0000000000400947 */ /* 0x03cff40003800000 */
[----:B------:R-:W-:Y:S01]  /*15b0*/  MOV R0, 0x0 ;  /* 0x0000000000007802 */ /* 0x000fe20000000f00 */
[----:B------:R-:W-:Y:S01]  /*15c0*/  ULDC.64 UR4, c[0x4][0x68] ;  /* 0x01001a0000047ab9 */ /* 0x000fe20000000a00 */
[----:B------:R-:W-:Y:S01]  /*15d0*/  ULDC.64 UR6, c[0x4][0x8] ;  /* 0x0100020000067ab9 */ /* 0x000fe20000000a00 */
[----:B------:R-:W-:Y:S01]  /*15e0*/  IMAD.U32 R4, RZ, RZ, UR4 ;  /* 0x00000004ff047e24 */ /* 0x000fe2000f8e00ff */
[----:B------:R0:W1:Y:S01]  /*15f0*/  LDC.64 R14, c[0x4][R0] ;  /* 0x01000000000e7b82 */ /* 0x0000620000000a00 */
[----:B------:R-:W-:Y:S01]  /*1600*/  IMAD.U32 R5, RZ, RZ, UR5 ;  /* 0x00000005ff057e24 */ /* 0x000fe2000f8e00ff */
[----:B------:R-:W-:Y:S01]  /*1610*/  ULDC.64 UR4, c[0x4][0x70] ;  /* 0x01001c0000047ab9 */ /* 0x000fe20000000a00 */
[----:B------:R-:W-:Y:S02]  /*1620*/  IMAD.U32 R10, RZ, RZ, UR6 ;  /* 0x00000006ff0a7e24 */ /* 0x000fe4000f8e00ff */
[----:B------:R-:W-:Y:S02]  /*1630*/  IMAD.U32 R6, RZ, RZ, UR4 ;  /* 0x00000004ff067e24 */ /* 0x000fe4000f8e00ff */
[----:B------:R-:W-:-:S02]  /*1640*/  IMAD.U32 R7, RZ, RZ, UR5 ;  /* 0x00000005ff077e24 */ /* 0x000fc4000f8e00ff */
[----:B------:R-:W-:Y:S02]  /*1650*/  IMAD.U32 R11, RZ, RZ, UR7 ;  /* 0x00000007ff0b7e24 */ /* 0x000fe4000f8e00ff */
[----:B------:R-:W-:Y:S02]  /*1660*/  IMAD.MOV.U32 R8, RZ, RZ, 0x1e1 ;  /* 0x000001e1ff087424 */ /* 0x000fe400078e00ff */
[----:B------:R-:W-:Y:S02]  /*1670*/  IMAD.MOV.U32 R12, RZ, RZ, 0x1 ;  /* 0x00000001ff0c7424 */ /* 0x000fe400078e00ff */
[----:B0-----:R-:W-:-:S07]  /*1680*/  IMAD.MOV.U32 R13, RZ, RZ, RZ ;  /* 0x000000ffff0d7224 */ /* 0x001fce00078e00ff */
[----:B------:R-:W-:-:S07]  /*1690*/  LEPC R20, `(.L_x_17) ;  /* 0x000000001014794e */ /* 0x000fce0000000000 */
[----:B-1---5:R-:W-:Y:S05]  /*16a0*/  CALL.ABS.NOINC R14 ;  /* 0x000000000e007343 */ /* 0x022fea0003c00000 */
.L_x_17:
[----:B------:R-:W-:-:S13]  /*16b0*/  ISETP.NE.AND P0, PT, R102, 0x3, PT ;  /* 0x000000036600780c */ /* 0x000fda0003f05270 */
[----:B------:R-:W-:Y:S05]  /*16c0*/  @!P0 BRA `(.L_x_18) ;  /* 0x0000000000048947 */ /* 0x000fea0003800000 */
[----:B------:R-:W-:Y:S01]  /*16d0*/  BPT.TRAP 0x1 ;  /* 0x000000040000795c */ /* 0x000fe20000300000 */
.L_x_18:
[----:B------:R-:W0:Y:S01]  /*16e0*/  S2UR UR5, SR_CgaCtaId ;  /* 0x00000000000579c3 */ /* 0x000e220000008800 */
[----:B------:R-:W-:Y:S01]  /*16f0*/  UMOV UR4, 0x400 ;  /* 0x0000040000047882 */ /* 0x000fe20000000000 */
[----:B------:R-:W-:Y:S02]  /*1700*/  IMAD.U32 R0, RZ, RZ, UR40 ;  /* 0x00000028ff007e24 */ /* 0x000fe4000f8e00ff */
[----:B------:R-:W-:-:S03]  /*1710*/  IMAD.U32 R3, RZ, RZ, UR42 ;  /* 0x0000002aff037e24 */ /* 0x000fc6000f8e00ff */
[----:B------:R-:W-:Y:S01]  /*1720*/  SHF.L.U32 R0, R0, 0x1f, RZ ;  /* 0x0000001f00007819 */ /* 0x000fe200000006ff */
[----:B0-----:R-:W-:-:S06]  /*1730*/  ULEA UR4, UR5, UR4, 0x18 ;  /* 0x0000000405047291 */ /* 0x001fcc000f8ec03f */
[----:B------:R-:W-:-:S04]  /*1740*/  IMAD.U32 R6, RZ, RZ, UR4 ;  /* 0x00000004ff067e24 */ /* 0x000fc8000f8e00ff */
[----:B------:R-:W-:-:S04]  /*1750*/  IMAD R3, R3, 0x8, R6 ;  /* 0x0000000803037824 */ /* 0x000fc800078e0206 */
[----:B------:R0:W1:Y:S01]  /*1760*/  SYNCS.PHASECHK.TRANS64.TRYWAIT P1, [R3+URZ], R0 ;  /* 0x00000000030075a7 */ /* 0x000062000802017f */
[----:B------:R-:W-:Y:S05]  /*1770*/  @!P0 BRA `(.L_x_19) ;  /* 0x0000000000048947 */ /* 0x000fea0003800000 */
[----:B------:R-:W-:Y:S01]  /*1780*/  BPT.TRAP 0x1 ;  /* 0x000000040000795c */ /* 0x000fe20000300000 */
.L_x_19:
[----:B------:R-:W-:-:S05]  /*1790*/  IMAD.U32 R4, RZ, RZ, UR44 ;  /* 0x0000002cff047e24 */ /* 0x000fca000f8e00ff */
[----:B------:R-:W-:Y:S01]  /*17a0*/  ISETP.GE.AND P2, PT, R4, 0x1, PT ;  /* 0x000000010400780c */ /* 0x000fe20003f46270 */
[----:B-1----:R-:W-:-:S12]  /*17b0*/  @P1 BRA `(.L_x_20) ;  /* 0x0000000000081947 */ /* 0x002fd80003800000 */
[----:B------:R-:W1:Y:S02]  /*17c0*/  SYNCS.PHASECHK.TRANS64.TRYWAIT P1, [R3+URZ], R0 ;  /* 0x00000000030075a7 */ /* 0x000e64000802017f */
[----:B-1----:R-:W-:Y:S05]  /*17d0*/  @!P1 BRA `(.L_x_21) ;  /* 0x0000006400e49947 */ /* 0x002fea0003800000 */
.L_x_20:
[----:B------:R-:W-:Y:S05]  /*17e0*/  WARPSYNC.ALL ;  /* 0x0000000000007948 */ /* 0x000fea0003800000 */
[----:B------:R-:W-:Y:S01]  /*17f0*/  R2UR UR4, R6 ;  /* 0x00000000060472ca */ /* 0x000fe200000e0000 */
[----:B------:R-:W-:Y:S01]  /*1800*/  ULEA UR5, UR42, UR45, 0xa ;  /* 0x0000002d2a057291 */ /* 0x000fe2000f8e503f */
[----:B------:R-:W-:Y:S01]  /*1810*/  WARPGROUP.ARRIVE ;  /* 0x00000000000079c5 */ /* 0x000fe20000000000 */
[----:B------:R-:W-:Y:S01]  /*1820*/  UMOV UR9, 0x40000040 ;  /* 0x4000004000097882 */ /* 0x000fe20000000000 */
[----:B------:R-:W-:-:S04]  /*1830*/  UMOV UR11, 0x40000040 ;  /* 0x40000040000b7882 */ /* 0x000fc80000000000 */
[----:B------:R-:W-:-:S05]  /*1840*/  UMOV UR8, UR5 ;  /* 0x0000000500087c82 */ /* 0x000fca0008000000 */
[----:B------:R-:W-:-:S04]  /*1850*/  UIADD3 UR4, UR4, 0x14100, URZ ;  /* 0x0001410004047890 */ /* 0x000fc8000fffe03f */
[----:B------:R-:W-:-:S04]  /*1860*/  USHF.R.U32.HI UR4, URZ, 0x4, UR4 ;  /* 0x000000043f047899 */ /* 0x000fc80008011604 */
[----:B------:R-:W-:-:S04]  /*1870*/  ULOP3.LUT UR4, UR4, 0x3fff, URZ, 0xc0, !UPT ;  /* 0x00003fff04047892 */ /* 0x000fc8000f8ec03f */
[----:B------:R-:W-:-:S04]  /*1880*/  ULOP3.LUT UR4, UR4, 0x2000000, URZ, 0xfc, !UPT ;  /* 0x0200000004047892 */ /* 0x000fc8000f8efc3f */
[----:B------:R-:W-:-:S07]  /*1890*/  ULEA UR6, UR42, UR4, 0xa ;  /* 0x000000042a067291 */ /* 0x000fce000f8e503f */
[----:B------:R-:W-:Y:S02]  /*18a0*/  UMOV UR10, UR6 ;  /* 0x00000006000a7c82 */ /* 0x000fe40008000000 */
[----:B------:R-:W-:Y:S01]  /*18b0*/  HGMMA.64x128x16.F32 R24, gdesc[UR8].tnspA.tnspB, RZ, !UPT, gsb0 ;  /* 0x61e00000081879f0 */ /* 0x000fe2000c0008ff */
[----:B------:R-:W-:Y:S02]  /*18c0*/  UIADD3 UR8, UR5, 0x80, URZ ;  /* 0x0000008005087890 */ /* 0x000fe4000fffe03f */
[----:B------:R-:W-:Y:S01]  /*18d0*/  UIADD3 UR10, UR6, 0x80, URZ ;  /* 0x00000080060a7890 */ /* 0x000fe2000fffe03f */
[----:B------:R-:W-:Y:S01]  /*18e0*/  UMOV UR9, 0x40000040 ;  /* 0x4000004000097882 */ /* 0x000fe20000000000 */
[----:B------:R-:W-:Y:S01]  /*18f0*/  UMOV UR11, 0x40000040 ;  /* 0x40000040000b7882 */ /* 0x000fe20000000000 */
[----:B------:R-:W-:Y:S02]  /*1900*/  WARPGROUP.DEPBAR.LE gsb0, 0x0 ;  /* 0x00008000000079c5 */ /* 0x000fe40000010000 */
[----:B------:R-:W-:-:S06]  /*1910*/  WARPGROUP.ARRIVE ;  /* 0x00000000000079c5 */ /* 0x000fcc0000000000 */
[----:B------:R-:W-:Y:S01]  /*1920*/  HGMMA.64x128x16.F32 R24, gdesc[UR8].tnspA.tnspB, R24, gsb0 ;  /* 0x61e00000081879f0 */ /* 0x000fe20008000818 */
        /* <DEDUP_REMOVED lines=13> */
[----:B------:R-:W-:Y:S03]  /*1a00*/  HGMMA.64x128x16.F32 R24, gdesc[UR8].tnspA.tnspB, R24, gsb0 ;  /* 0x61e00000081879f0 */ /* 0x000fe60008000818 */
[----:B------:R-:W-:Y:S02]  /*1a10*/  WARPGROUP.DEPBAR.LE gsb0, 0x0 ;  /* 0x00008000000079c5 */ /* 0x000fe40000010000 */
[----:B------:R-:W-:Y:S05]  /*1a20*/  @!P2 BRA `(.L_x_22) ;  /* 0x000000040028a947 */ /* 0x000fea0003800000 */
[----:B------:R-:W-:Y:S01]  /*1a30*/  UIADD3 UR5, UR42, 0x1, URZ ;  /* 0x000000012a057890 */ /* 0x000fe2000fffe03f */
[----:B01----:R-:W-:Y:S02]  /*1a40*/  IMAD.U32 R0, RZ, RZ, UR44 ;  /* 0x0000002cff007e24 */ /* 0x003fe4000f8e00ff */
[----:B------:R-:W-:Y:S01]  /*1a50*/  IMAD.U32 R3, RZ, RZ, UR42 ;  /* 0x0000002aff037e24 */ /* 0x000fe2000f8e00ff */
[----:B------:R-:W-:-:S04]  /*1a60*/  UISETP.NE.AND UP0, UPT, UR5, 0x5, UPT ;  /* 0x000000050500788c */ /* 0x000fc8000bf05270 */
[----:B------:R-:W-:Y:S02]  /*1a70*/  USEL UR6, URZ, 0x1, UP0 ;  /* 0x000000013f067887 */ /* 0x000fe40008000000 */
[----:B------:R-:W-:Y:S02]  /*1a80*/  USEL UR5, UR5, URZ, UP0 ;  /* 0x0000003f05057287 */ /* 0x000fe40008000000 */
[----:B------:R-:W-:-:S06]  /*1a90*/  ULOP3.LUT UR6, UR40, UR6, URZ, 0x3c, !UPT ;  /* 0x0000000628067292 */ /* 0x000fcc000f8e3c3f */
[----:B------:R-:W-:-:S07]  /*1aa0*/  IMAD.U32 R7, RZ, RZ, UR6 ;  /* 0x00000006ff077e24 */ /* 0x000fce000f8e00ff */
.L_x_29:
[----:B------:R-:W-:Y:S05]  /*1ab0*/  @!P0 BRA `(.L_x_23) ;  /* 0x0000000000048947 */ /* 0x000fea0003800000 */
[----:B------:R-:W-:Y:S01]  /*1ac0*/  BPT.TRAP 0x1 ;  /* 0x000000040000795c */ /* 0x000fe20000300000 */
.L_x_23:
[----:B------:R-:W0:Y:S01]  /*1ad0*/  S2UR UR7, SR_CgaCtaId ;  /* 0x00000000000779c3 */ /* 0x000e220000008800 */
[----:B------:R-:W-:Y:S01]  /*1ae0*/  UMOV UR6, 0x400 ;  /* 0x0000040000067882 */ /* 0x000fe20000000000 */
[----:B------:R-:W-:Y:S01]  /*1af0*/  IMAD.U32 R5, RZ, RZ, UR5 ;  /* 0x00000005ff057e24 */ /* 0x000fe2000f8e00ff */
[----:B------:R-:W-:Y:S01]  /*1b00*/  SHF.L.U32 R4, R7, 0x1f, RZ ;  /* 0x0000001f07047819 */ /* 0x000fe200000006ff */
[----:B0-----:R-:W-:-:S06]  /*1b10*/  ULEA UR6, UR7, UR6, 0x18 ;  /* 0x0000000607067291 */ /* 0x001fcc000f8ec03f */
[----:B------:R-:W-:-:S04]  /*1b20*/  IMAD.U32 R6, RZ, RZ, UR6 ;  /* 0x00000006ff067e24 */ /* 0x000fc8000f8e00ff */
[----:B------:R-:W-:-:S04]  /*1b30*/  IMAD R5, R5, 0x8, R6 ;  /* 0x0000000805057824 */ /* 0x000fc800078e0206 */
[----:B------:R0:W1:Y:S01]  /*1b40*/  SYNCS.PHASECHK.TRANS64.TRYWAIT P1, [R5+URZ], R4 ;  /* 0x00000004050075a7 */ /* 0x000062000802017f */
[----:B------:R-:W-:Y:S05]  /*1b50*/  @!P0 BRA `(.L_x_24) ;  /* 0x0000000000048947 */ /* 0x000fea0003800000 */
[----:B------:R-:W-:Y:S01]  /*1b60*/  BPT.TRAP 0x1 ;  /* 0x000000040000795c */ /* 0x000fe20000300000 */
.L_x_24:
[----:B-1----:R-:W-:Y:S05]  /*1b70*/  @P1 BRA `(.L_x_25) ;  /* 0x0000000000081947 */ /* 0x002fea0003800000 */
[----:B------:R-:W1:Y:S02]  /*1b80*/  SYNCS.PHASECHK.TRANS64.TRYWAIT P1, [R5+URZ], R4 ;  /* 0x00000004050075a7 */ /* 0x000e64000802017f */
[----:B-1----:R-:W-:Y:S05]  /*1b90*/  @!P1 BRA `(.L_x_26) ;  /* 0x0000006400089947 */ /* 0x002fea0003800000 */
.L_x_25:
[----:B------:R-:W-:Y:S01]  /*1ba0*/  ULEA UR6, UR5, UR45, 0xa ;  /* 0x0000002d05067291 */ /* 0x000fe2000f8e503f */
[----:B------:R-:W-:Y:S01]  /*1bb0*/  WARPGROUP.ARRIVE ;  /* 0x00000000000079c5 */ /* 0x000fe20000000000 */
[----:B------:R-:W-:Y:S01]  /*1bc0*/  ULEA UR7, UR5, UR4, 0xa ;  /* 0x0000000405077291 */ /* 0x000fe2000f8e503f */
[----:B------:R-:W-:Y:S01]  /*1bd0*/  UMOV UR9, 0x40000040 ;  /* 0x4000004000097882 */ /* 0x000fe20000000000 */
[----:B------:R-:W-:-:S03]  /*1be0*/  UMOV UR11, 0x40000040 ;  /* 0x40000040000b7882 */ /* 0x000fc60000000000 */
[----:B------:R-:W-:Y:S02]  /*1bf0*/  UMOV UR8, UR6 ;  /* 0x0000000600087c82 */ /* 0x000fe40008000000 */
[----:B------:R-:W-:Y:S02]  /*1c00*/  UMOV UR10, UR7 ;  /* 0x00000007000a7c82 */ /* 0x000fe40008000000 */
[----:B------:R-:W-:Y:S01]  /*1c10*/  HGMMA.64x128x16.F32 R24, gdesc[UR8].tnspA.tnspB, R24, gsb0 ;  /* 0x61e00000081879f0 */ /* 0x000fe20008000818 */
[----:B------:R-:W-:Y:S02]  /*1c20*/  UIADD3 UR8, UR6, 0x80, URZ ;  /* 0x0000008006087890 */ /* 0x000fe4000fffe03f */
[----:B------:R-:W-:Y:S01]  /*1c30*/  UIADD3 UR10, UR7, 0x80, URZ ;  /* 0x00000080070a7890 */ /* 0x000fe2000fffe03f */
[----:B------:R-:W-:Y:S01]  /*1c40*/  UMOV UR9, 0x40000040 ;  /* 0x4000004000097882 */ /* 0x000fe20000000000 */
[----:B------:R-:W-:Y:S01]  /*1c50*/  UMOV UR11, 0x40000040 ;  /* 0x40000040000b7882 */ /* 0x000fe20000000000 */
[----:B------:R-:W-:-:S02]  /*1c60*/  WARPGROUP.DEPBAR.LE gsb0, 0x0 ;  /* 0x00008000000079c5 */ /* 0x000fc40000010000 */
        /* <DEDUP_REMOVED lines=18> */
[----:B------:R-:W-:Y:S01]  /*1d90*/  BPT.TRAP 0x1 ;  /* 0x000000040000795c */ /* 0x000fe20000300000 */
.L_x_27:
[----:B------:R-:W-:-:S13]  /*1da0*/  ISETP.NE.AND P1, PT, R22, RZ, PT ;  /* 0x000000ff1600720c */ /* 0x000fda0003f25270 */
[----:B01----:R-:W-:-:S04]  /*1db0*/  @P1 IMAD R4, R3, 0x8, R6 ;  /* 0x0000000803041824 */ /* 0x003fc800078e0206 */
[----:B------:R-:W-:-:S05]  /*1dc0*/  @P1 VIADD R4, R4, 0x28 ;  /* 0x0000002804041836 */ /* 0x000fca0000000000 */
[----:B------:R-:W-:-:S04]  /*1dd0*/  @P1 PRMT R4, R19, 0x654, R4 ;  /* 0x0000065413041816 */ /* 0x000fc80000000004 */
[----:B------:R0:W-:Y:S01]  /*1de0*/  @P1 SYNCS.ARRIVE.TRANS64.RED.A1T0 RZ, [R4+URZ], RZ ;  /* 0x000000ff04ff19a7 */ /* 0x0001e2000810043f */
[----:B------:R-:W-:-:S13]  /*1df0*/  ISETP.GT.U32.AND P1, PT, R18, 0x1, PT ;  /* 0x000000011200780c */ /* 0x000fda0003f24070 */
[----:B0-----:R-:W-:Y:S05]  /*1e00*/  @P1 BRA `(.L_x_28) ;  /* 0x0000000000041947 */ /* 0x001fea0003800000 */
[----:B------:R-:W-:Y:S01]  /*1e10*/  BPT.TRAP 0x1 ;  /* 0x000000040000795c */ /* 0x000fe20000300000 */
.L_x_28:
[----:B------:R-:W-:Y:S01]  /*1e20*/  UIADD3 UR5, UR5, 0x1, URZ ;  /* 0x0000000105057890 */ /* 0x000fe2000fffe03f */
[C---:B------:R-:W-:Y:S01]  /*1e30*/  ISETP.GT.AND P2, PT, R0.reuse, 0x1, PT ;  /* 0x000000010000780c */ /* 0x040fe20003f44270 */
[----:B------:R-:W-:Y:S02]  /*1e40*/  VIADD R3, R3, 0x1 ;  /* 0x0000000103037836 */ /* 0x000fe40000000000 */
[----:B------:R-:W-:Y:S01]  /*1e50*/  UISETP.NE.AND UP0, UPT, UR5, 0x5, UPT ;  /* 0x000000050500788c */ /* 0x000fe2000bf05270 */
[----:B------:R-:W-:Y:S02]  /*1e60*/  VIADD R0, R0, 0xffffffff ;  /* 0xffffffff00007836 */ /* 0x000fe40000000000 */
[C---:B------:R-:W-:Y:S01]  /*1e70*/  ISETP.NE.AND P1, PT, R3.reuse, 0x5, PT ;  /* 0x000000050300780c */ /* 0x040fe20003f25270 */
[----:B------:R-:W-:Y:S02]  /*1e80*/  USEL UR6, URZ, 0x1, UP0 ;  /* 0x000000013f067887 */ /* 0x000fe40008000000 */
[----:B------:R-:W-:Y:S01]  /*1e90*/  USEL UR5, UR5, URZ, UP0 ;  /* 0x0000003f05057287 */ /* 0x000fe20008000000 */
[----:B------:R-:W-:-:S03]  /*1ea0*/  SEL R3, R3, RZ, P1 ;  /* 0x000000ff03037207 */ /* 0x000fc60000800000 */
[----:B------:R-:W-:Y:S01]  /*1eb0*/  LOP3.LUT R7, R7, UR6, RZ, 0x3c, !PT ;  /* 0x0000000607077c12 */ /* 0x000fe2000f8e3cff */
[----:B------:R-:W-:Y:S07]  /*1ec0*/  @P2 BRA `(.L_x_29) ;  /* 0xfffffff800f82947 */ /* 0x000fee000383ffff */
.L_x_22:
[----:B01----:R-:W0:Y:S02]  /*1ed0*/  LDC R0, c[0x0][0x28c] ;  /* 0x0000a300ff007b82 */ /* 0x003e240000000800 */
[----:B0-----:R-:W-:-:S13]  /*1ee0*/  ISETP.GE.AND P1, PT, R0, 0x1, PT ;  /* 0x000000010000780c */ /* 0x001fda0003f26270 */
[----:B------:R-:W-:Y:S05]  /*1ef0*/  @!P1 BRA `(.L_x_30) ;  /* 0x0000000000449947 */ /* 0x000fea0003800000 */
[----:B------:R-:W-:Y:S05]  /*1f00*/  @!P0 BRA `(.L_x_31) ;  /* 0x0000000000048947 */ /* 0x000fea0003800000 */
[----:B------:R-:W-:Y:S01]  /*1f10*/  BPT.TRAP 0x1 ;  /* 0x000000040000795c */ /* 0x000fe20000300000 */
.L_x_31:
[----:B------:R-:W-:-:S13]  /*1f20*/  ISETP.NE.AND P0, PT, R22, RZ, PT ;  /* 0x000000ff1600720c */ /* 0x000fda0003f05270 */
[----:B------:R-:W-:-:S05]  /*1f30*/  VOTEU.ANY UP0, P0 ;  /* 0x00000000003f7886 */ /* 0x000fca0000000100 */
[----:B------:R-:W-:-:S06]  /*1f40*/  @UP0 UIADD3 UR4, UR44, UR42, URZ ;  /* 0x0000002a2c040290 */ /* 0x000fcc000fffe03f */
[----:B------:R-:W-:Y:S02]  /*1f50*/  IMAD.U32 R4, RZ, RZ, UR4 ;  /* 0x00000004ff047e24 */ /* 0x000fe4000f8e00ff */
[----:B------:R-:W-:Y:S02]  /*1f60*/  IMAD.U32 R3, RZ, RZ, UR4 ;  /* 0x00000004ff037e24 */ /* 0x000fe4000f8e00ff */
[----:B------:R-:W-:-:S05]  /*1f70*/  @P0 IMAD.WIDE.U32 R4, R4, -0x33333333, RZ ;  /* 0xcccccccd04040825 */ /* 0x000fca00078e00ff */
[----:B------:R-:W-:-:S05]  /*1f80*/  @P0 SHF.R.U32.HI R0, RZ, 0x2, R5 ;  /* 0x00000002ff000819 */ /* 0x000fca0000011605 */
[----:B------:R-:W-:-:S04]  /*1f90*/  @P0 IMAD R0, R0, -0x5, R3 ;  /* 0xfffffffb00000824 */ /* 0x000fc800078e0203 */
[----:B------:R-:W-:-:S04]  /*1fa0*/  @P0 IMAD R0, R0, 0x8, R6 ;  /* 0x0000000800000824 */ /* 0x000fc800078e0206 */
[----:B------:R-:W-:-:S05]  /*1fb0*/  @P0 VIADD R0, R0, 0x28 ;  /* 0x0000002800000836 */ /* 0x000fca0000000000 */
[----:B------:R-:W-:-:S04]  /*1fc0*/  @P0 PRMT R0, R19, 0x654, R0 ;  /* 0x0000065413000816 */ /* 0x000fc80000000000 */
[----:B------:R0:W-:Y:S01]  /*1fd0*/  @P0 SYNCS.ARRIVE.TRANS64.RED.A1T0 RZ, [R0+URZ], RZ ;  /* 0x000000ff00ff09a7 */ /* 0x0001e2000810043f */
[----:B------:R-:W-:-:S13]  /*1fe0*/  ISETP.GT.U32.AND P0, PT, R18, 0x1, PT ;  /* 0x000000011200780c */ /* 0x000fda0003f04070 */
[----:B0-----:R-:W-:Y:S05]  /*1ff0*/  @P0 BRA `(.L_x_30) ;  /* 0x0000000000040947 */ /* 0x001fea0003800000 */
[----:B------:R-:W-:Y:S01]  /*2000*/  BPT.TRAP 0x1 ;  /* 0x000000040000795c */ /* 0x000fe20000300000 */
.L_x_30:
[----:B------:R-:W-:Y:S01]  /*2010*/  IMAD.SHL.U32 R100, R100, 0x80, RZ ;  /* 0x0000008064647824 */ /* 0x000fe200078e00ff */
[----:B------:R-:W-:Y:S01]  /*2020*/  UIADD3 UR42, UR43, UR42, URZ ;  /* 0x0000002a2b2a7290 */ /* 0x000fe2000fffe03f */
[----:B------:R-:W-:Y:S01]  /*2030*/  SHF.R.S32.HI R11, RZ, 0x1f, R101 ;  /* 0x0000001fff0b7819 */ /* 0x000fe20000011465 */
[----:B------:R-:W-:Y:S01]  /*2040*/  UISETP.GE.U32.AND UP1, UPT, UR43, 0x5, UPT ;  /* 0x000000052b00788c */ /* 0x000fe2000bf26070 */
[----:B------:R-:W-:Y:S01]  /*2050*/  IMAD.SHL.U32 R6, R103, 0x80, RZ ;  /* 0x0000008067067824 */ /* 0x000fe200078e00ff */
[----:B------:R-:W-:Y:S01]  /*2060*/  ULDC UR7, c[0x0][0x288] ;  /* 0x0000a20000077ab9 */ /* 0x000fe20000000800 */
[C---:B------:R-:W-:Y:S01]  /*2070*/  LOP3.LUT R8, R100.reuse, 0x6, R95, 0xf8, !PT ;  /* 0x0000000664087812 */ /* 0x040fe200078ef85f */
[----:B------:R-:W-:Y:S01]  /*2080*/  UISETP.GT.U32.AND UP0, UPT, UR42, 0x4, UPT ;  /* 0x000000042a00788c */ /* 0x000fe2000bf04070 */
[----:B------:R-:W-:Y:S01]  /*2090*/  ISETP.GE.AND P0, PT, R100, UR7, PT ;  /* 0x0000000764007c0c */ /* 0x000fe2000bf06270 */
[----:B------:R-:W-:Y:S01]  /*20a0*/  ULDC.64 UR4, c[0x0][0x5d0] ;  /* 0x0001740000047ab9 */ /* 0x000fe20000000a00 */
[--C-:B------:R-:W-:Y:S01]  /*20b0*/  SHF.R.S32.HI R9, RZ, 0x1f, R8.reuse ;  /* 0x0000001fff097819 */ /* 0x100fe20000011408 */
[----:B------:R-:W-:Y:S01]  /*20c0*/  ULDC UR10, c[0x0][0x284] ;  /* 0x0000a100000a7ab9 */ /* 0x000fe20000000800 */
[----:B------:R-:W-:Y:S01]  /*20d0*/  IMAD R0, R11, UR4, RZ ;  /* 0x000000040b007c24 */ /* 0x000fe2000f8e02ff */
[----:B------:R-:W-:Y:S01]  /*20e0*/  UISETP.LT.U32.AND UP0, UPT, UR43, 0x5, UP0 ;  /* 0x000000052b00788c */ /* 0x000fe20008701070 */
[----:B------:R-:W-:Y:S01]  /*20f0*/  ISETP.GE.OR P0, PT, R6, UR10, P0 ;  /* 0x0000000a06007c0c */ /* 0x000fe20008706670 */
[----:B------:R-:W-:Y:S01]  /*2100*/  IMAD.WIDE.U32 R4, R101, UR4, R8 ;  /* 0x0000000465047c25 */ /* 0x000fe2000f8e0008 */
[----:B------:R-:W-:Y:S01]  /*2110*/  ULDC.64 UR8, c[0x0][0x5c8] ;  /* 0x0001720000087ab9 */ /* 0x000fe20000000a00 */
[----:B------:R-:W-:-:S02]  /*2120*/  USEL UR6, URZ, 0x1, !UP0 ;  /* 0x000000013f067887 */ /* 0x000fc4000c000000 */
[----:B------:R-:W-:Y:S01]  /*2130*/  IMAD R3, R101, UR5, R0 ;  /* 0x0000000565037c24 */ /* 0x000fe2000f8e0200 */
[----:B------:R-:W-:Y:S01]  /*2140*/  @UP1 UIMAD.WIDE.U32 UR4, UR42, -0x33333333, URZ ;  /* 0xcccccccd2a0418a5 */ /* 0x000fe2000f8e003f */
[----:B------:R-:W-:Y:S01]  /*2150*/  IMAD.WIDE R104, R103, 0x80, R88 ;  /* 0x0000008067687825 */ /* 0x000fe200078e0258 */
[----:B------:R-:W-:Y:S02]  /*2160*/  ULOP3.LUT UR40, UR40, UR6, URZ, 0x3c, !UPT ;  /* 0x0000000628287292 */ /* 0x000fe4000f8e3c3f */
[----:B------:R-:W-:Y:S01]  /*2170*/  @UP1 USHF.R.U32.HI UR4, URZ, 0x2, UR5 ;  /* 0x000000023f041899 */ /* 0x000fe20008011605 */
[----:B------:R-:W-:Y:S02]  /*2180*/  IMAD.IADD R5, R5, 0x1, R3 ;  /* 0x0000000105057824 */ /* 0x000fe400078e0203 */
[----:B------:R-:W-:Y:S01]  /*2190*/  IMAD R3, R105, UR8, RZ ;  /* 0x0000000869037c24 */ /* 0x000fe2000f8e02ff */
[----:B------:R-:W-:Y:S01]  /*21a0*/  @UP1 ULOP3.LUT UR40, UR40, 0x1, UR4, 0x78, !UPT ;  /* 0x0000000128281892 */ /* 0x000fe2000f8e7804 */
[----:B------:R-:W-:-:S04]  /*21b0*/  IMAD.WIDE.U32 R106, R104, UR8, R4 ;  /* 0x00000008686a7c25 */ /* 0x000fc8000f8e0004 */
[----:B------:R-:W-:Y:S02]  /*21c0*/  IMAD R7, R104, UR9, R3 ;  /* 0x0000000968077c24 */ /* 0x000fe4000f8e0203 */
[----:B------:R-:W-:Y:S01]  /*21d0*/  IMAD.MOV.U32 R0, RZ, RZ, -0x1 ;  /* 0xffffffffff007424 */ /* 0x000fe200078e00ff */
[----:B------:R-:W-:Y:S06]  /*21e0*/  @P0 BRA `(.L_x_32) ;  /* 0x00000040001c0947 */ /* 0x000fec0003800000 */
[----:B-----5:R-:W-:Y:S01]  /*21f0*/  FSETP.NEU.AND P0, PT, R90, RZ, PT ;  /* 0x000000ff5a00720b */ /* 0x020fe20003f0d000 */
[----:B------:R-:W-:Y:S01]  /*2200*/  IMAD.IADD R4, R94, 0x1, -R100 ;  /* 0x000000015e047824 */ /* 0x000fe200078e0a64 */
[----:B------:R-:W-:Y:S01]  /*2210*/  BSSY B0, `(.L_x_32) ;  /* 0x0000404000007945 */ /* 0x000fe20003800000 */
[----:B------:R-:W-:Y:S02]  /*2220*/  IMAD.IADD R3, R99, 0x1, -R6 ;  /* 0x0000000163037824 */ /* 0x000fe400078e0a06 */
[----:B------:R-:W-:Y:S01]  /*2230*/  IMAD.IADD R103, R107, 0x1, R7 ;  /* 0x000000016b677824 */ /* 0x000fe200078e0207 */
[----:B------:R-:W-:-:S04]  /*2240*/  ISETP.GT.AND P2, PT, R4, RZ, PT ;  /* 0x000000ff0400720c */ /* 0x000fc80003f44270 */
[----:B------:R-:W-:-:S03]  /*2250*/  ISETP.GT.AND P1, PT, R3, RZ, P2 ;  /* 0x000000ff0300720c */ /* 0x000fc60001724270 */
[----:B------:R-:W-:Y:S10]  /*2260*/  @!P0 BRA `(.L_x_33) ;  /* 0x0000002c00288947 */ /* 0x000ff40003800000 */
[----:B------:R-:W0:Y:S01]  /*2270*/  LDC.64 R110, c[0x0][0x5b8] ;  /* 0x00016e00ff6e7b82 */ /* 0x000e220000000a00 */
[----:B------:R-:W-:-:S07]  /*2280*/  ULDC.64 UR4, c[0x0][0x5c0] ;  /* 0x0001700000047ab9 */ /* 0x000fce0000000a00 */
[----:B------:R-:W1:Y:S08]  /*2290*/  LDC.64 R112, c[0x0][0x5b0] ;  /* 0x00016c00ff707b82 */ /* 0x000e700000000a00 */
[----:B------:R-:W2:Y:S01]  /*22a0*/  LDC.64 R114, c[0x0][0x5a8] ;  /* 0x00016a00ff727b82 */ /* 0x000ea20000000a00 */
[-C--:B0-----:R-:W-:Y:S02]  /*22b0*/  IMAD R6, R11, R110.reuse, RZ ;  /* 0x0000006e0b067224 */ /* 0x081fe400078e02ff */
[----:B------:R-:W-:-:S04]  /*22c0*/  IMAD.WIDE.U32 R108, R101, R110, R8 ;  /* 0x0000006e656c7225 */ /* 0x000fc800078e0008 */
[----:B------:R-:W-:Y:S02]  /*22d0*/  IMAD R107, R101, R111, R6 ;  /* 0x0000006f656b7224 */ /* 0x000fe400078e0206 */
[-C--:B-1----:R-:W-:Y:S02]  /*22e0*/  IMAD R5, R105, R112.reuse, RZ ;  /* 0x0000007069057224 */ /* 0x082fe400078e02ff */
[----:B------:R-:W-:Y:S02]  /*22f0*/  IMAD.IADD R13, R109, 0x1, R107 ;  /* 0x000000016d0d7824 */ /* 0x000fe400078e026b */
[----:B------:R-:W-:Y:S02]  /*2300*/  IMAD.MOV.U32 R12, RZ, RZ, R108 ;  /* 0x000000ffff0c7224 */ /* 0x000fe400078e006c */
[C---:B------:R-:W-:Y:S02]  /*2310*/  IMAD R111, R104.reuse, R113, R5 ;  /* 0x00000071686f7224 */ /* 0x040fe400078e0205 */
[----:B------:R-:W-:-:S04]  /*2320*/  IMAD.WIDE.U32 R6, R104, R112, R12 ;  /* 0x0000007068067225 */ /* 0x000fc800078e000c */
[----:B------:R-:W-:Y:S01]  /*2330*/  IMAD.IADD R5, R7, 0x1, R111 ;  /* 0x0000000107057824 */ /* 0x000fe200078e026f */
[----:B--2---:R-:W-:-:S04]  /*2340*/  LEA R14, P0, R6, R114, 0x1 ;  /* 0x00000072060e7211 */ /* 0x004fc800078008ff */
[----:B------:R-:W-:-:S05]  /*2350*/  LEA.HI.X R15, R6, R115, R5, 0x1, P0 ;  /* 0x00000073060f7211 */ /* 0x000fca00000f0c05 */
[----:B------:R0:W2:Y:S01]  /*2360*/  @P1 LDG.E.LTC128B.U16 R5, desc[UR36][R14.64] ;  /* 0x000000240e051981 */ /* 0x0000a2000c1e1520 */
[----:B------:R-:W-:Y:S01]  /*2370*/  LEA R10, P0, R106, UR4, 0x1 ;  /* 0x000000046a0a7c11 */ /* 0x000fe2000f8008ff */
[----:B------:R-:W-:Y:S01]  /*2380*/  IMAD.WIDE.U32 R6, R104, R112, R8 ;  /* 0x0000007068067225 */ /* 0x000fe200078e0008 */
[----:B------:R-:W-:Y:S03]  /*2390*/  BSSY B1, `(.L_x_34) ;  /* 0x0000012000017945 */ /* 0x000fe60003800000 */
[----:B------:R-:W-:Y:S02]  /*23a0*/  IMAD.IADD R7, R111, 0x1, R7 ;  /* 0x000000016f077824 */ /* 0x000fe400078e0207 */
[----:B------:R-:W-:Y:S01]  /*23b0*/  IMAD.WIDE.U32 R20, R101, R110, R6 ;  /* 0x0000006e65147225 */ /* 0x000fe200078e0006 */
[----:B0-----:R-:W-:-:S03]  /*23c0*/  SHF.L.U64.HI R15, R112, 0x3, R113 ;  /* 0x00000003700f7819 */ /* 0x001fc60000010271 */
[----:B------:R-:W-:Y:S01]  /*23d0*/  IMAD.IADD R7, R107, 0x1, R21 ;  /* 0x000000016b077824 */ /* 0x000fe200078e0215 */
[----:B------:R-:W-:Y:S01]  /*23e0*/  LEA R6, P4, R20, R114, 0x1 ;  /* 0x0000007214067211 */ /* 0x000fe200078808ff */
[----:B------:R-:W-:-:S03]  /*23f0*/  IMAD.SHL.U32 R14, R112, 0x8, RZ ;  /* 0x00000008700e7824 */ /* 0x000fc600078e00ff */
[----:B------:R-:W-:Y:S01]  /*2400*/  LEA.HI.X R7, R20, R115, R7, 0x1, P4 ;  /* 0x0000007314077211 */ /* 0x000fe200020f0c07 */
[----:B--2---:R-:W-:-:S05]  /*2410*/  HADD2.F32 R11, -RZ, R5.H0_H0 ;  /* 0x20000005ff0b7230 */ /* 0x004fca0000004100 */
[----:B------:R-:W-:-:S04]  /*2420*/  FMUL R11, R11, R90 ;  /* 0x0000005a0b0b7220 */ /* 0x000fc80000400000 */
[----:B------:R-:W-:Y:S01]  /*2430*/  FFMA R24, R24, R23, R11 ;  /* 0x0000001718187223 */ /* 0x000fe2000000000b */
[----:B------:R-:W-:Y:S02]  /*2440*/  LEA.HI.X R11, R106, UR5, R103, 0x1, P0 ;  /* 0x000000056a0b7c11 */ /* 0x000fe400080f0c67 */
[----:B------:R-:W-:Y:S02]  /*2450*/  ISETP.GT.AND P0, PT, R4, 0x1, PT ;  /* 0x000000010400780c */ /* 0x000fe40003f04270 */
[----:B------:R-:W-:Y:S02]  /*2460*/  F2FP.F16.F32.PACK_AB R24, RZ, R24 ;  /* 0x00000018ff18723e */ /* 0x000fe400000000ff */
[----:B------:R-:W-:-:S03]  /*2470*/  ISETP.GT.AND P3, PT, R3, RZ, P0 ;  /* 0x000000ff0300720c */ /* 0x000fc60000764270 */
[----:B------:R0:W-:Y:S10]  /*2480*/  @P1 STG.E.U16 desc[UR36][R10.64], R24 ;  /* 0x000000180a001986 */ /* 0x0001f4000c101524 */
[----:B------:R-:W-:Y:S05]  /*2490*/  @!P3 BRA `(.L_x_35) ;  /* 0x000000000004b947 */ /* 0x000fea0003800000 */
[----:B------:R1:W5:Y:S02]  /*24a0*/  LDG.E.LTC128B.U16 R5, desc[UR36][R6.64+0x2] ;  /* 0x0000022406057981 */ /* 0x000364000c1e1520 */
.L_x_35:
[----:B------:R-:W-:Y:S05]  /*24b0*/  BSYNC B1 ;  /* 0x0000000000017941 */ /* 0x000fea0003800000 */
.L_x_34:
[----:B-----5:R-:W-:Y:S01]  /*24c0*/  HADD2.F32 R103, -RZ, R5.H0_H0 ;  /* 0x20000005ff677230 */ /* 0x020fe20000004100 */
[----:B------:R-:W-:Y:S01]  /*24d0*/  ISETP.GT.AND P2, PT, R3, 0x8, P2 ;  /* 0x000000080300780c */ /* 0x000fe20001744270 */
[----:B------:R-:W-:Y:S01]  /*24e0*/  IMAD.WIDE.U32 R20, R104, R112, R14 ;  /* 0x0000007068147225 */ /* 0x000fe200078e000e */
[----:B0-----:R-:W-:-:S03]  /*24f0*/  PRMT R24, R5, 0x7610, R24 ;  /* 0x0000761005187816 */ /* 0x001fc60000000018 */
[----:B------:R-:W-:Y:S01]  /*2500*/  FMUL R12, R103, R90 ;  /* 0x0000005a670c7220 */ /* 0x000fe20000400000 */
[----:B------:R-:W-:Y:S01]  /*2510*/  IMAD.IADD R111, R111, 0x1, R21 ;  /* 0x000000016f6f7824 */ /* 0x000fe200078e0215 */
[----:B------:R-:W-:Y:S02]  /*2520*/  IADD3 R108, P1, R108, R20, RZ ;  /* 0x000000146c6c7210 */ /* 0x000fe40007f3e0ff */
[----:B------:R-:W-:-:S03]  /*2530*/  FFMA R12, R25, R23, R12 ;  /* 0x00000017190c7223 */ /* 0x000fc6000000000c */
[----:B------:R-:W-:Y:S01]  /*2540*/  IMAD.X R13, R111, 0x1, R13, P1 ;  /* 0x000000016f0d7824 */ /* 0x000fe200008e060d */
[C---:B------:R-:W-:Y:S02]  /*2550*/  LEA R14, P1, R108.reuse, R114, 0x1 ;  /* 0x000000726c0e7211 */ /* 0x040fe400078208ff */
[----:B------:R-:W-:Y:S02]  /*2560*/  F2FP.F16.F32.PACK_AB R12, RZ, R12 ;  /* 0x0000000cff0c723e */ /* 0x000fe400000000ff */
[----:B------:R-:W-:Y:S02]  /*2570*/  LEA.HI.X R15, R108, R115, R13, 0x1, P1 ;  /* 0x000000736c0f7211 */ /* 0x000fe400008f0c0d */
[----:B------:R-:W-:-:S05]  /*2580*/  PRMT R21, R12, 0x7610, R21 ;  /* 0x000076100c157816 */ /* 0x000fca0000000015 */
[----:B------:R0:W-:Y:S04]  /*2590*/  @P3 STG.E.U16 desc[UR36][R10.64+0x2], R21 ;  /* 0x000002150a003986 */ /* 0x0001e8000c101524 */
[----:B------:R-:W2:Y:S01]  /*25a0*/  @P2 LDG.E.LTC128B.U16 R24, desc[UR36][R14.64] ;  /* 0x000000240e182981 */ /* 0x000ea2000c1e1520 */
[----:B------:R-:W-:Y:S01]  /*25b0*/  IADD3 R20, P1, R8, R20, RZ ;  /* 0x0000001408147210 */ /* 0x000fe20007f3e0ff */
[----:B------:R-:W-:Y:S01]  /*25c0*/  BSSY B1, `(.L_x_36) ;  /* 0x0000011000017945 */ /* 0x000fe20003800000 */
[----:B------:R-:W-:Y:S02]  /*25d0*/  SHF.L.U64.HI R13, R91, 0x1, R92 ;  /* 0x000000015b0d7819 */ /* 0x000fe4000001025c */
[----:B------:R-:W-:Y:S01]  /*25e0*/  ISETP.GT.AND P0, PT, R3, 0x8, P0 ;  /* 0x000000080300780c */ /* 0x000fe20000704270 */
[----:B0-----:R-:W-:Y:S01]  /*25f0*/  IMAD.X R21, R9, 0x1, R111, P1 ;  /* 0x0000000109157824 */ /* 0x001fe200008e066f */
[----:B------:R-:W-:Y:S01]  /*2600*/  LEA R12, P1, R91, R10, 0x1 ;  /* 0x0000000a5b0c7211 */ /* 0x000fe200078208ff */
[----:B------:R-:W-:-:S04]  /*2610*/  IMAD.WIDE.U32 R20, R101, R110, R20 ;  /* 0x0000006e65147225 */ /* 0x000fc800078e0014 */
[----:B------:R-:W-:Y:S01]  /*2620*/  IMAD.X R13, R13, 0x1, R11, P1 ;  /* 0x000000010d0d7824 */ /* 0x000fe200008e060b */
[----:B------:R-:W-:Y:S01]  /*2630*/  LEA R8, P3, R20, R114, 0x1 ;  /* 0x0000007214087211 */ /* 0x000fe200078608ff */
[----:B------:R-:W-:-:S05]  /*2640*/  IMAD.IADD R9, R107, 0x1, R21 ;  /* 0x000000016b097824 */ /* 0x000fca00078e0215 */
[----:B------:R-:W-:Y:S01]  /*2650*/  LEA.HI.X R9, R20, R115, R9, 0x1, P3 ;  /* 0x0000007314097211 */ /* 0x000fe200018f0c09 */
[----:B--2---:R-:W-:-:S05]  /*2660*/  HADD2.F32 R5, -RZ, R24.H0_H0 ;  /* 0x20000018ff057230 */ /* 0x004fca0000004100 */
[----:B------:R-:W-:-:S04]  /*2670*/  FMUL R5, R5, R90 ;  /* 0x0000005a05057220 */ /* 0x000fc80000400000 */
[----:B------:R-:W-:-:S05]  /*2680*/  FFMA R5, R26, R23, R5 ;  /* 0x000000171a057223 */ /* 0x000fca0000000005 */
[----:B------:R-:W-:-:S05]  /*2690*/  F2FP.F16.F32.PACK_AB R5, RZ, R5 ;  /* 0x00000005ff05723e */ /* 0x000fca00000000ff */
[----:B------:R0:W-:Y:S01]  /*26a0*/  @P2 STG.E.U16 desc[UR36][R12.64], R5 ;  /* 0x000000050c002986 */ /* 0x0001e2000c101524 */
[----:B------:R-:W-:Y:S05]  /*26b0*/  @!P0 BRA `(.L_x_37) ;  /* 0x0000000000048947 */ /* 0x000fea0003800000 */
[----:B------:R2:W5:Y:S02]  /*26c0*/  LDG.E.LTC128B.U16 R24, desc[UR36][R8.64+0x2] ;  /* 0x0000022408187981 */ /* 0x000564000c1e1520 */
.L_x_37:
[----:B------:R-:W-:Y:S05]  /*26d0*/  BSYNC B1 ;  /* 0x0000000000017941 */ /* 0x000fea0003800000 */
.L_x_36:
[----:B0----5:R-:W-:Y:S01]  /*26e0*/  HADD2.F32 R5, -RZ, R24.H0_H0 ;  /* 0x20000018ff057230 */ /* 0x021fe20000004100 */
[----:B------:R-:W-:Y:S01]  /*26f0*/  ISETP.GT.AND P1, PT, R4, 0x8, PT ;  /* 0x000000080400780c */ /* 0x000fe20003f24270 */
[----:B------:R-:W-:Y:S03]  /*2700*/  BSSY B1, `(.L_x_38) ;  /* 0x0000008000017945 */ /* 0x000fe60003800000 */
[----:B------:R-:W-:Y:S01]  /*2710*/  FMUL R14, R5, R90 ;  /* 0x0000005a050e7220 */ /* 0x000fe20000400000 */
[----:B------:R-:W-:-:S03]  /*2720*/  ISETP.GT.AND P2, PT, R3, RZ, P1 ;  /* 0x000000ff0300720c */ /* 0x000fc60000f44270 */
[----:B------:R-:W-:-:S05]  /*2730*/  FFMA R14, R27, R23, R14 ;  /* 0x000000171b0e7223 */ /* 0x000fca000000000e */
[----:B------:R-:W-:-:S05]  /*2740*/  F2FP.F16.F32.PACK_AB R14, RZ, R14 ;  /* 0x0000000eff0e723e */ /* 0x000fca00000000ff */
[----:B------:R0:W-:Y:S01]  /*2750*/  @P0 STG.E.U16 desc[UR36][R12.64+0x2], R14 ;  /* 0x0000020e0c000986 */ /* 0x0001e2000c101524 */
[----:B------:R-:W-:Y:S05]  /*2760*/  @!P2 BRA `(.L_x_39) ;  /* 0x000000000004a947 */ /* 0x000fea0003800000 */
[----:B------:R3:W5:Y:S02]  /*2770*/  LDG.E.LTC128B.U16 R24, desc[UR36][R6.64+0x10] ;  /* 0x0000102406187981 */ /* 0x000764000c1e1520 */
.L_x_39:
[----:B------:R-:W-:Y:S05]  /*2780*/  BSYNC B1 ;  /* 0x0000000000017941 */ /* 0x000fea0003800000 */
.L_x_38:
[----:B-----5:R-:W-:Y:S01]  /*2790*/  HADD2.F32 R5, -RZ, R24.H0_H0 ;  /* 0x20000018ff057230 */ /* 0x020fe20000004100 */
        /* <DEDUP_REMOVED lines=9> */
.L_x_41:
[----:B------:R-:W-:Y:S05]  /*2830*/  BSYNC B1 ;  /* 0x0000000000017941 */ /* 0x000fea0003800000 */
.L_x_40:
[----:B----45:R-:W-:Y:S01]  /*2840*/  HADD2.F32 R5, -RZ, R24.H0_H0 ;  /* 0x20000018ff057230 */ /* 0x030fe20000004100 */
[----:B------:R-:W-:Y:S01]  /*2850*/  ISETP.GT.AND P1, PT, R3, 0x8, P1 ;  /* 0x000000080300780c */ /* 0x000fe20000f24270 */
[----:B------:R-:W-:Y:S03]  /*2860*/  BSSY B1, `(.L_x_42) ;  /* 0x0000007000017945 */ /* 0x000fe60003800000 */
[----:B0-----:R-:W-:-:S04]  /*2870*/  FMUL R14, R5, R90 ;  /* 0x0000005a050e7220 */ /* 0x001fc80000400000 */
[----:B------:R-:W-:-:S05]  /*2880*/  FFMA R14, R29, R23, R14 ;  /* 0x000000171d0e7223 */ /* 0x000fca000000000e */
[----:B------:R-:W-:-:S05]  /*2890*/  F2FP.F16.F32.PACK_AB R14, RZ, R14 ;  /* 0x0000000eff0e723e */ /* 0x000fca00000000ff */
[----:B------:R0:W-:Y:S01]  /*28a0*/  @P3 STG.E.U16 desc[UR36][R10.64+0x12], R14 ;  /* 0x0000120e0a003986 */ /* 0x0001e2000c101524 */
[----:B------:R-:W-:Y:S05]  /*28b0*/  @!P1 BRA `(.L_x_43) ;  /* 0x0000000000049947 */ /* 0x000fea0003800000 */
[----:B------:R4:W5:Y:S02]  /*28c0*/  LDG.E.LTC128B.U16 R24, desc[UR36][R8.64+0x10] ;  /* 0x0000102408187981 */ /* 0x000964000c1e1520 */
.L_x_43:
[----:B------:R-:W-:Y:S05]  /*28d0*/  BSYNC B1 ;  /* 0x0000000000017941 */ /* 0x000fea0003800000 */
.L_x_42:
[----:B-----5:R-:W-:Y:S01]  /*28e0*/  HADD2.F32 R5, -RZ, R24.H0_H0 ;  /* 0x20000018ff057230 */ /* 0x020fe20000004100 */
[----:B------:R-:W-:Y:S01]  /*28f0*/  ISETP.GT.AND P0, PT, R3, 0x8, P0 ;  /* 0x000000080300780c */ /* 0x000fe20000704270 */
[----:B------:R-:W-:Y:S03]  /*2900*/  BSSY B1, `(.L_x_44) ;  /* 0x0000007000017945 */ /* 0x000fe60003800000 */
[----:B------:R-:W-:-:S04]  /*2910*/  FMUL R5, R5, R90 ;  /* 0x0000005a05057220 */ /* 0x000fc80000400000 */
[----:B------:R-:W-:-:S05]  /*2920*/  FFMA R5, R30, R23, R5 ;  /* 0x000000171e057223 */ /* 0x000fca0000000005 */
[----:B------:R-:W-:-:S05]  /*2930*/  F2FP.F16.F32.PACK_AB R5, RZ, R5 ;  /* 0x00000005ff05723e */ /* 0x000fca00000000ff */
[----:B------:R0:W-:Y:S01]  /*2940*/  @P1 STG.E.U16 desc[UR36][R12.64+0x10], R5 ;  /* 0x000010050c001986 */ /* 0x0001e2000c101524 */
[----:B------:R-:W-:Y:S05]  /*2950*/  @!P0 BRA `(.L_x_45) ;  /* 0x0000000000048947 */ /* 0x000fea0003800000 */
[----:B------:R0:W5:Y:S02]  /*2960*/  LDG.E.LTC128B.U16 R24, desc[UR36][R8.64+0x12] ;  /* 0x0000122408187981 */ /* 0x000164000c1e1520 */
.L_x_45:
[----:B------:R-:W-:Y:S05]  /*2970*/  BSYNC B1 ;  /* 0x0000000000017941 */ /* 0x000fea0003800000 */
.L_x_44:
        /* <DEDUP_REMOVED lines=10> */
.L_x_47:
[----:B------:R-:W-:Y:S05]  /*2a20*/  BSYNC B1 ;  /* 0x0000000000017941 */ /* 0x000fea0003800000 */
.L_x_46:
        /* <DEDUP_REMOVED lines=10> */
.L_x_49:
[----:B------:R-:W-:Y:S05]  /*2ad0*/  BSYNC B1 ;  /* 0x0000000000017941 */ /* 0x000fea0003800000 */
.L_x_48:
[----:B0----5:R-:W-:Y:S01]  /*2ae0*/  HADD2.F32 R5, -RZ, R24.H0_H0 ;  /* 0x20000018ff057230 */ /* 0x021fe20000004100 */
        /* <DEDUP_REMOVED lines=8> */
.L_x_51:
[----:B------:R-:W-:Y:S05]  /*2b70*/  BSYNC B1 ;  /* 0x0000000000017941 */ /* 0x000fea0003800000 */
.L_x_50:
        /* <DEDUP_REMOVED lines=9> */
.L_x_53:
[----:B------:R-:W-:Y:S05]  /*2c10*/  BSYNC B1 ;  /* 0x0000000000017941 */ /* 0x000fea0003800000 */
.L_x_52:
        /* <DEDUP_REMOVED lines=10> */
.L_x_55:
[----:B------:R-:W-:Y:S05]  /*2cc0*/  BSYNC B1 ;  /* 0x0000000000017941 */ /* 0x000fea0003800000 */
.L_x_54:
        /* <DEDUP_REMOVED lines=10> */
.L_x_57:
[----:B------:R-:W-:Y:S05]  /*2d70*/  BSYNC B1 ;  /* 0x0000000000017941 */ /* 0x000fea0003800000 */
.L_x_56:
        /* <DEDUP_REMOVED lines=9> */
.L_x_59:
[----:B------:R-:W-:Y:S05]  /*2e10*/  BSYNC B1 ;  /* 0x0000000000017941 */ /* 0x000fea0003800000 */
.L_x_58:
        /* <DEDUP_REMOVED lines=9> */
.L_x_61:
[----:B------:R-:W-:Y:S05]  /*2eb0*/  BSYNC B1 ;  /* 0x0000000000017941 */ /* 0x000fea0003800000 */
.L_x_60:
        /* <DEDUP_REMOVED lines=10> */
.L_x_63:
[----:B------:R-:W-:Y:S05]  /*2f60*/  BSYNC B1 ;  /* 0x0000000000017941 */ /* 0x000fea0003800000 */
.L_x_62:
        /* <DEDUP_REMOVED lines=10> */
.L_x_65:
[----:B------:R-:W-:Y:S05]  /*3010*/  BSYNC B1 ;  /* 0x0000000000017941 */ /* 0x000fea0003800000 */
.L_x_64:
        /* <DEDUP_REMOVED lines=9> */
.L_x_67:
[----:B------:R-:W-:Y:S05]  /*30b0*/  BSYNC B1 ;  /* 0x0000000000017941 */ /* 0x000fea0003800000 */
.L_x_66:
        /* <DEDUP_REMOVED lines=9> */
.L_x_69:
[----:B------:R-:W-:Y:S05]  /*3150*/  BSYNC B1 ;  /* 0x0000000000017941 */ /* 0x000fea0003800000 */
.L_x_68:
        /* <DEDUP_REMOVED lines=10> */
.L_x_71:
[----:B------:R-:W-:Y:S05]  /*3200*/  BSYNC B1 ;  /* 0x0000000000017941 */ /* 0x000fea0003800000 */
.L_x_70:
        /* <DEDUP_REMOVED lines=10> */
.L_x_73:
[----:B------:R-:W-:Y:S05]  /*32b0*/  BSYNC B1 ;  /* 0x0000000000017941 */ /* 0x000fea0003800000 */
.L_x_72:
        /* <DEDUP_REMOVED lines=9> */
.L_x_75:
[----:B------:R-:W-:Y:S05]  /*3350*/  BSYNC B1 ;  /* 0x0000000000017941 */ /* 0x000fea0003800000 */
.L_x_74:
        /* <DEDUP_REMOVED lines=9> */
.L_x_77:
[----:B------:R-:W-:Y:S05]  /*33f0*/  BSYNC B1 ;  /* 0x0000000000017941 */ /* 0x000fea0003800000 */
.L_x_76:
        /* <DEDUP_REMOVED lines=10> */
.L_x_79:
[----:B------:R-:W-:Y:S05]  /*34a0*/  BSYNC B1 ;  /* 0x0000000000017941 */ /* 0x000fea0003800000 */
.L_x_78:
        /* <DEDUP_REMOVED lines=10> */
.L_x_81:
[----:B------:R-:W-:Y:S05]  /*3550*/  BSYNC B1 ;  /* 0x0000000000017941 */ /* 0x000fea0003800000 */
.L_x_80:
        /* <DEDUP_REMOVED lines=9> */
.L_x_83:
[----:B------:R-:W-:Y:S05]  /*35f0*/  BSYNC B1 ;  /* 0x0000000000017941 */ /* 0x000fea0003800000 */
.L_x_82:
        /* <DEDUP_REMOVED lines=9> */
.L_x_85:
[----:B------:R-:W-:Y:S05]  /*3690*/  BSYNC B1 ;  /* 0x0000000000017941 */ /* 0x000fea0003800000 */
.L_x_84:
        /* <DEDUP_REMOVED lines=10> */
.L_x_87:
[----:B------:R-:W-:Y:S05]  /*3740*/  BSYNC B1 ;  /* 0x0000000000017941 */ /* 0x000fea0003800000 */
.L_x_86:
        /* <DEDUP_REMOVED lines=10> */
.L_x_89:
[----:B------:R-:W-:Y:S05]  /*37f0*/  BSYNC B1 ;  /* 0x0000000000017941 */ /* 0x000fea0003800000 */
.L_x_88:
        /* <DEDUP_REMOVED lines=9> */
.L_x_91:
[----:B------:R-:W-:Y:S05]  /*3890*/  BSYNC B1 ;  /* 0x0000000000017941 */ /* 0x000fea0003800000 */
.L_x_90:
        /* <DEDUP_REMOVED lines=9> */
.L_x_93:
[----:B------:R-:W-:Y:S05]  /*3930*/  BSYNC B1 ;  /* 0x0000000000017941 */ /* 0x000fea0003800000 */
.L_x_92:
        /* <DEDUP_REMOVED lines=10> */
.L_x_95:
[----:B------:R-:W-:Y:S05]  /*39e0*/  BSYNC B1 ;  /* 0x0000000000017941 */ /* 0x000fea0003800000 */
.L_x_94:
        /* <DEDUP_REMOVED lines=10> */
.L_x_97:
[----:B------:R-:W-:Y:S05]  /*3a90*/  BSYNC B1 ;  /* 0x0000000000017941 */ /* 0x000fea0003800000 */
.L_x_96:
        /* <DEDUP_REMOVED lines=9> */
.L_x_99:
[----:B------:R-:W-:Y:S05]  /*3b30*/  BSYNC B1 ;  /* 0x0000000000017941 */ /* 0x000fea0003800000 */
.L_x_98:
        /* <DEDUP_REMOVED lines=9> */
.L_x_101:
[----:B------:R-:W-:Y:S05]  /*3bd0*/  BSYNC B1 ;  /* 0x0000000000017941 */ /* 0x000fea0003800000 */
.L_x_100:
        /* <DEDUP_REMOVED lines=10> */
.L_x_103:
[----:B------:R-:W-:Y:S05]  /*3c80*/  BSYNC B1 ;  /* 0x0000000000017941 */ /* 0x000fea0003800000 */
.L_x_102:
        /* <DEDUP_REMOVED lines=10> */
.L_x_105:
[----:B------:R-:W-:Y:S05]  /*3d30*/  BSYNC B1 ;  /* 0x0000000000017941 */ /* 0x000fea0003800000 */
.L_x_104:
        /* <DEDUP_REMOVED lines=9> */
.L_x_107:
[----:B------:R-:W-:Y:S05]  /*3dd0*/  BSYNC B1 ;  /* 0x0000000000017941 */ /* 0x000fea0003800000 */
.L_x_106:
        /* <DEDUP_REMOVED lines=9> */
.L_x_109:
[----:B------:R-:W-:Y:S05]  /*3e70*/  BSYNC B1 ;  /* 0x0000000000017941 */ /* 0x000fea0003800000 */
.L_x_108:
        /* <DEDUP_REMOVED lines=10> */
.L_x_111:
[----:B------:R-:W-:Y:S05]  /*3f20*/  BSYNC B1 ;  /* 0x0000000000017941 */ /* 0x000fea0003800000 */
.L_x_110:
        /* <DEDUP_REMOVED lines=10> */
.L_x_113:
[----:B------:R-:W-:Y:S05]  /*3fd0*/  BSYNC B1 ;  /* 0x0000000000017941 */ /* 0x000fea0003800000 */
.L_x_112:
        /* <DEDUP_REMOVED lines=9> */
.L_x_115:
[----:B------:R-:W-:Y:S05]  /*4070*/  BSYNC B1 ;  /* 0x0000000000017941 */ /* 0x000fea0003800000 */
.L_x_114:
        /* <DEDUP_REMOVED lines=9> */
.L_x_117:
[----:B------:R-:W-:Y:S05]  /*4110*/  BSYNC B1 ;  /* 0x0000000000017941 */ /* 0x000fea0003800000 */
.L_x_116:
        /* <DEDUP_REMOVED lines=10> */
.L_x_119:
[----:B------:R-:W-:Y:S05]  /*41c0*/  BSYNC B1 ;  /* 0x0000000000017941 */ /* 0x000fea0003800000 */
.L_x_118:
        /* <DEDUP_REMOVED lines=10> */
.L_x_121:
[----:B------:R-:W-:Y:S05]  /*4270*/  BSYNC B1 ;  /* 0x0000000000017941 */ /* 0x000fea0003800000 */
.L_x_120:
        /* <DEDUP_REMOVED lines=9> */
.L_x_123:
[----:B------:R-:W-:Y:S05]  /*4310*/  BSYNC B1 ;  /* 0x0000000000017941 */ /* 0x000fea0003800000 */
.L_x_122:
        /* <DEDUP_REMOVED lines=9> */
.L_x_125:
[----:B------:R-:W-:Y:S05]  /*43b0*/  BSYNC B1 ;  /* 0x0000000000017941 */ /* 0x000fea0003800000 */
.L_x_124:
        /* <DEDUP_REMOVED lines=10> */
.L_x_127:
[----:B------:R-:W-:Y:S05]  /*4460*/  BSYNC B1 ;  /* 0x0000000000017941 */ /* 0x000fea0003800000 */
.L_x_126:
        /* <DEDUP_REMOVED lines=10> */
.L_x_129:
[----:B------:R-:W-:Y:S05]  /*4510*/  BSYNC B1 ;  /* 0x0000000000017941 */ /* 0x000fea0003800000 */
.L_x_128:
        /* <DEDUP_REMOVED lines=9> */
.L_x_131:
[----:B------:R-:W-:Y:S05]  /*45b0*/  BSYNC B1 ;  /* 0x0000000000017941 */ /* 0x000fea0003800000 */
.L_x_130:
        /* <DEDUP_REMOVED lines=9> */
.L_x_133:
[----:B------:R-:W-:Y:S05]  /*4650*/  BSYNC B1 ;  /* 0x0000000000017941 */ /* 0x000fea0003800000 */
.L_x_132:
        /* <DEDUP_REMOVED lines=10> */
.L_x_135:
[----:B------:R-:W-:Y:S05]  /*4700*/  BSYNC B1 ;  /* 0x0000000000017941 */ /* 0x000fea0003800000 */
.L_x_134:
        /* <DEDUP_REMOVED lines=10> */
.L_x_137:
[----:B------:R-:W-:Y:S05]  /*47b0*/  BSYNC B1 ;  /* 0x0000000000017941 */ /* 0x000fea0003800000 */
.L_x_136:
        /* <DEDUP_REMOVED lines=9> */
.L_x_139:
[----:B------:R-:W-:Y:S05]  /*4850*/  BSYNC B1 ;  /* 0x0000000000017941 */ /* 0x000fea0003800000 */
.L_x_138:
        /* <DEDUP_REMOVED lines=9> */
.L_x_141:
[----:B------:R-:W-:Y:S05]  /*48f0*/  BSYNC B1 ;  /* 0x0000000000017941 */ /* 0x000fea0003800000 */
.L_x_140:
        /* <DEDUP_REMOVED lines=10> */
.L_x_143:
[----:B------:R-:W-:Y:S05]  /*49a0*/  BSYNC B1 ;  /* 0x0000000000017941 */ /* 0x000fea0003800000 */
.L_x_142:
        /* <DEDUP_REMOVED lines=10> */
.L_x_145:
[----:B------:R-:W-:Y:S05]  /*4a50*/  BSYNC B1 ;  /* 0x0000000000017941 */ /* 0x000fea0003800000 */
.L_x_144:
        /* <DEDUP_REMOVED lines=9> */
.L_x_147:
[----:B------:R-:W-:Y:S05]  /*4af0*/  BSYNC B1 ;  /* 0x0000000000017941 */ /* 0x000fea0003800000 */
.L_x_146:
        /* <DEDUP_REMOVED lines=9> */
.L_x_149:
[----:B------:R-:W-:Y:S05]  /*4b90*/  BSYNC B1 ;  /* 0x0000000000017941 */ /* 0x000fea0003800000 */
.L_x_148:
        /* <DEDUP_REMOVED lines=10> */
.L_x_151:
[----:B------:R-:W-:Y:S05]  /*4c40*/  BSYNC B1 ;  /* 0x0000000000017941 */ /* 0x000fea0003800000 */
.L_x_150:
[----:B-----5:R-:W-:Y:S01]  /*4c50*/  HADD2.F32 R5, -RZ, R24.H0_H0 ;  /* 0x20000018ff057230 */ /* 0x020fe20000004100 */
[----:B------:R-:W-:Y:S01]  /*4c60*/  ISETP.GT.AND P0, PT, R4, 0x79, PT ;  /* 0x000000790400780c */ /* 0x000fe20003f04270 */
[----:B------:R-:W-:Y:S01]  /*4c70*/  @P2 IMAD.MOV.U32 R4, RZ, RZ, R10 ;  /* 0x000000ffff042224 */ /* 0x000fe200078e000a */
[----:B------:R-:W-:Y:S02]  /*4c80*/  BSSY B1, `(.L_x_152) ;  /* 0x000000a000017945 */ /* 0x000fe40003800000 */
[----:B------:R-:W-:Y:S01]  /*4c90*/  FMUL R5, R5, R90 ;  /* 0x0000005a05057220 */ /* 0x000fe20000400000 */
[----:B------:R-:W-:-:S03]  /*4ca0*/  ISETP.GT.AND P3, PT, R3, RZ, P0 ;  /* 0x000000ff0300720c */ /* 0x000fc60000764270 */
[----:B------:R-:W-:-:S05]  /*4cb0*/  FFMA R5, R84, R23, R5 ;  /* 0x0000001754057223 */ /* 0x000fca0000000005 */
[----:B------:R-:W-:-:S04]  /*4cc0*/  F2FP.F16.F32.PACK_AB R5, RZ, R5 ;  /* 0x00000005ff05723e */ /* 0x000fc800000000ff */
[----:B0-----:R-:W-:Y:S01]  /*4cd0*/  PRMT R14, R5, 0x7610, R14 ;  /* 0x00007610050e7816 */ /* 0x001fe2000000000e */
[----:B------:R-:W-:-:S05]  /*4ce0*/  @P2 IMAD.MOV.U32 R5, RZ, RZ, R11 ;  /* 0x000000ffff052224 */ /* 0x000fca00078e000b */
[----:B------:R0:W-:Y:S01]  /*4cf0*/  @P2 STG.E.U16 desc[UR36][R4.64+0xf0], R14 ;  /* 0x0000f00e04002986 */ /* 0x0001e2000c101524 */
[----:B------:R-:W-:Y:S05]  /*4d00*/  @!P3 BRA `(.L_x_153) ;  /* 0x000000000004b947 */ /* 0x000fea0003800000 */
[----:B------:R0:W5:Y:S02]  /*4d10*/  LDG.E.LTC128B.U16 R24, desc[UR36][R6.64+0xf2] ;  /* 0x0000f22406187981 */ /* 0x000164000c1e1520 */
.L_x_153:
[----:B------:R-:W-:Y:S05]  /*4d20*/  BSYNC B1 ;  /* 0x0000000000017941 */ /* 0x000fea0003800000 */
.L_x_152:
        /* <DEDUP_REMOVED lines=9> */
.L_x_155:
[----:B------:R-:W-:Y:S05]  /*4dc0*/  BSYNC B1 ;  /* 0x0000000000017941 */ /* 0x000fea0003800000 */
.L_x_154:
[----:B-----5:R-:W-:Y:S01]  /*4dd0*/  HADD2.F32 R5, -RZ, R24.H0_H0 ;  /* 0x20000018ff057230 */ /* 0x020fe20000004100 */
[----:B------:R-:W-:Y:S01]  /*4de0*/  ISETP.GT.AND P0, PT, R3, 0x8, P0 ;  /* 0x000000080300780c */ /* 0x000fe20000704270 */
[----:B0-----:R-:W-:Y:S01]  /*4df0*/  @P1 IMAD.MOV.U32 R4, RZ, RZ, R12 ;  /* 0x000000ffff041224 */ /* 0x001fe200078e000c */
[----:B------:R-:W-:Y:S02]  /*4e00*/  BSSY B1, `(.L_x_156) ;  /* 0x0000009000017945 */ /* 0x000fe40003800000 */
[----:B------:R-:W-:-:S04]  /*4e10*/  FMUL R5, R5, R90 ;  /* 0x0000005a05057220 */ /* 0x000fc80000400000 */
[----:B------:R-:W-:-:S05]  /*4e20*/  FFMA R5, R86, R23, R5 ;  /* 0x0000001756057223 */ /* 0x000fca0000000005 */
[----:B------:R-:W-:-:S04]  /*4e30*/  F2FP.F16.F32.PACK_AB R5, RZ, R5 ;  /* 0x00000005ff05723e */ /* 0x000fc800000000ff */
[----:B-1-3--:R-:W-:Y:S01]  /*4e40*/  PRMT R6, R5, 0x7610, R6 ;  /* 0x0000761005067816 */ /* 0x00afe20000000006 */
[----:B------:R-:W-:-:S05]  /*4e50*/  @P1 IMAD.MOV.U32 R5, RZ, RZ, R13 ;  /* 0x000000ffff051224 */ /* 0x000fca00078e000d */
[----:B------:R0:W-:Y:S01]  /*4e60*/  @P1 STG.E.U16 desc[UR36][R4.64+0xf0], R6 ;  /* 0x0000f00604001986 */ /* 0x0001e2000c101524 */
[----:B------:R-:W-:Y:S05]  /*4e70*/  @!P0 BRA `(.L_x_157) ;  /* 0x0000000000048947 */ /* 0x000fea0003800000 */
[----:B------:R1:W5:Y:S02]  /*4e80*/  LDG.E.LTC128B.U16 R24, desc[UR36][R8.64+0xf2] ;  /* 0x0000f22408187981 */ /* 0x000364000c1e1520 */
.L_x_157:
[----:B------:R-:W-:Y:S05]  /*4e90*/  BSYNC B1 ;  /* 0x0000000000017941 */ /* 0x000fea0003800000 */
.L_x_156:
[----:B------:R-:W-:Y:S05]  /*4ea0*/  @!P0 BRA `(.L_x_158) ;  /* 0x0000001000e88947 */ /* 0x000fea0003800000 */
[----:B-----5:R-:W-:-:S05]  /*4eb0*/  HADD2.F32 R3, -RZ, R24.H0_H0 ;  /* 0x20000018ff037230 */ /* 0x020fca0000004100 */
[----:B0-----:R-:W-:-:S04]  /*4ec0*/  FMUL R4, R3, R90 ;  /* 0x0000005a03047220 */ /* 0x001fc80000400000 */
[----:B------:R-:W-:-:S05]  /*4ed0*/  FFMA R4, R87, R23, R4 ;  /* 0x0000001757047223 */ /* 0x000fca0000000004 */
[----:B------:R-:W-:-:S05]  /*4ee0*/  F2FP.F16.F32.PACK_AB R4, RZ, R4 ;  /* 0x00000004ff04723e */ /* 0x000fca00000000ff */
[----:B------:R3:W-:Y:S01]  /*4ef0*/  STG.E.U16 desc[UR36][R12.64+0xf2], R4 ;  /* 0x0000f2040c007986 */ /* 0x0007e2000c101524 */
[----:B------:R-:W-:Y:S05]  /*4f00*/  BRA `(.L_x_158) ;  /* 0x0000001000d07947 */ /* 0x000fea0003800000 */
.L_x_33:
[----:B------:R-:W-:Y:S01]  /*4f10*/  ISETP.GT.AND P3, PT, R4, 0x1, PT ;  /* 0x000000010400780c */ /* 0x000fe20003f64270 */
[----:B------:R-:W-:Y:S01]  /*4f20*/  ULDC.64 UR4, c[0x0][0x5c0] ;  /* 0x0001700000047ab9 */ /* 0x000fe20000000a00 */
[-C--:B------:R-:W-:Y:S01]  /*4f30*/  FMUL R24, R24, R23.reuse ;  /* 0x0000001718187220 */ /* 0x080fe20000400000 */
[----:B------:R-:W-:Y:S01]  /*4f40*/  LEA R6, P4, R106, UR4, 0x1 ;  /* 0x000000046a067c11 */ /* 0x000fe2000f8808ff */
[-C--:B------:R-:W-:Y:S01]  /*4f50*/  FMUL R25, R25, R23.reuse ;  /* 0x0000001719197220 */ /* 0x080fe20000400000 */
[----:B------:R-:W-:Y:S01]  /*4f60*/  ISETP.GT.AND P0, PT, R3, RZ, P3 ;  /* 0x000000ff0300720c */ /* 0x000fe20001f04270 */
[-C--:B------:R-:W-:Y:S01]  /*4f70*/  FMUL R26, R26, R23.reuse ;  /* 0x000000171a1a7220 */ /* 0x080fe20000400000 */
[----:B------:R-:W-:Y:S01]  /*4f80*/  F2FP.F16.F32.PACK_AB R24, RZ, R24 ;  /* 0x00000018ff18723e */ /* 0x000fe200000000ff */
[-C--:B------:R-:W-:Y:S01]  /*4f90*/  FMUL R27, R27, R23.reuse ;  /* 0x000000171b1b7220 */ /* 0x080fe20000400000 */
[----:B------:R-:W-:Y:S01]  /*4fa0*/  LEA.HI.X R7, R106, UR5, R103, 0x1, P4 ;  /* 0x000000056a077c11 */ /* 0x000fe2000a0f0c67 */
[----:B------:R-:W-:Y:S01]  /*4fb0*/  FMUL R28, R28, R23 ;  /* 0x000000171c1c7220 */ /* 0x000fe20000400000 */
[----:B------:R-:W-:Y:S01]  /*4fc0*/  F2FP.F16.F32.PACK_AB R25, RZ, R25 ;  /* 0x00000019ff19723e */ /* 0x000fe200000000ff */
[-C--:B------:R-:W-:Y:S01]  /*4fd0*/  FMUL R29, R29, R23.reuse ;  /* 0x000000171d1d7220 */ /* 0x080fe20000400000 */
[----:B------:R-:W-:Y:S01]  /*4fe0*/  ISETP.GT.AND P2, PT, R3, 0x8, P2 ;  /* 0x000000080300780c */ /* 0x000fe20001744270 */
[----:B------:R-:W-:Y:S01]  /*4ff0*/  @P1 STG.E.U16 desc[UR36][R6.64], R24 ;  /* 0x0000001806001986 */ /* 0x000fe2000c101524 */
[----:B------:R-:W-:Y:S01]  /*5000*/  ISETP.GT.AND P1, PT, R4, 0x8, PT ;  /* 0x000000080400780c */ /* 0x000fe20003f24270 */
[-C--:B------:R-:W-:Y:S01]  /*5010*/  FMUL R30, R30, R23.reuse ;  /* 0x000000171e1e7220 */ /* 0x080fe20000400000 */
[C---:B------:R-:W-:Y:S01]  /*5020*/  SHF.L.U64.HI R5, R91.reuse, 0x1, R92 ;  /* 0x000000015b057819 */ /* 0x040fe2000001025c */
[----:B------:R-:W-:Y:S01]  /*5030*/  @P0 STG.E.U16 desc[UR36][R6.64+0x2], R25 ;  /* 0x0000021906000986 */ /* 0x000fe2000c101524 */
[----:B------:R-:W-:Y:S01]  /*5040*/  LEA R8, P5, R91, R6, 0x1 ;  /* 0x000000065b087211 */ /* 0x000fe200078a08ff */
[-C--:B------:R-:W-:Y:S01]  /*5050*/  FMUL R31, R31, R23.reuse ;  /* 0x000000171f1f7220 */ /* 0x080fe20000400000 */
[----:B------:R-:W-:Y:S01]  /*5060*/  ISETP.GT.AND P3, PT, R3, 0x8, P3 ;  /* 0x000000080300780c */ /* 0x000fe20001f64270 */
[-C--:B------:R-:W-:Y:S01]  /*5070*/  FMUL R32, R32, R23.reuse ;  /* 0x0000001720207220 */ /* 0x080fe20000400000 */
[----:B------:R-:W-:Y:S01]  /*5080*/  ISETP.GT.AND P0, PT, R4, 0x9, PT ;  /* 0x000000090400780c */ /* 0x000fe20003f04270 */
[----:B------:R-:W-:Y:S01]  /*5090*/  IMAD.X R9, R5, 0x1, R7, P5 ;  /* 0x0000000105097824 */ /* 0x000fe200028e0607 */
[----:B------:R-:W-:Y:S01]  /*50a0*/  ISETP.GT.AND P4, PT, R3, RZ, P1 ;  /* 0x000000ff0300720c */ /* 0x000fe20000f84270 */
[-C--:B------:R-:W-:Y:S01]  /*50b0*/  FMUL R33, R33, R23.reuse ;  /* 0x0000001721217220 */ /* 0x080fe20000400000 */
[----:B------:R-:W-:Y:S01]  /*50c0*/  F2FP.F16.F32.PACK_AB R26, RZ, R26 ;  /* 0x0000001aff1a723e */ /* 0x000fe200000000ff */
[-C--:B------:R-:W-:Y:S01]  /*50d0*/  FMUL R34, R34, R23.reuse ;  /* 0x0000001722227220 */ /* 0x080fe20000400000 */
[----:B------:R-:W-:Y:S01]  /*50e0*/  ISETP.GT.AND P5, PT, R3, RZ, P0 ;  /* 0x000000ff0300720c */ /* 0x000fe200007a4270 */
[----:B------:R-:W-:Y:S01]  /*50f0*/  FMUL R35, R35, R23 ;  /* 0x0000001723237220 */ /* 0x000fe20000400000 */
[----:B------:R-:W-:Y:S01]  /*5100*/  F2FP.F16.F32.PACK_AB R27, RZ, R27 ;  /* 0x0000001bff1b723e */ /* 0x000fe200000000ff */
[----:B------:R-:W-:Y:S01]  /*5110*/  @P2 STG.E.U16 desc[UR36][R8.64], R26 ;  /* 0x0000001a08002986 */ /* 0x000fe2000c101524 */
[----:B------:R-:W-:Y:S01]  /*5120*/  F2FP.F16.F32.PACK_AB R28, RZ, R28 ;  /* 0x0000001cff1c723e */ /* 0x000fe200000000ff */
[-C--:B------:R-:W-:Y:S01]  /*5130*/  FMUL R36, R36, R23.reuse ;  /* 0x0000001724247220 */ /* 0x080fe20000400000 */
[----:B------:R-:W-:Y:S01]  /*5140*/  ISETP.GT.AND P2, PT, R3, 0x8, P1 ;  /* 0x000000080300780c */ /* 0x000fe20000f44270 */
[----:B------:R-:W-:Y:S01]  /*5150*/  @P3 STG.E.U16 desc[UR36][R8.64+0x2], R27 ;  /* 0x0000021b08003986 */ /* 0x000fe2000c101524 */
[----:B------:R-:W-:Y:S01]  /*5160*/  ISETP.GT.AND P1, PT, R4, 0x10, PT ;  /* 0x000000100400780c */ /* 0x000fe20003f24270 */
[----:B------:R-:W-:Y:S01]  /*5170*/  FMUL R37, R37, R23 ;  /* 0x0000001725257220 */ /* 0x000fe20000400000 */
[----:B------:R-:W-:Y:S01]  /*5180*/  F2FP.F16.F32.PACK_AB R29, RZ, R29 ;  /* 0x0000001dff1d723e */ /* 0x000fe200000000ff */
[----:B------:R-:W-:Y:S01]  /*5190*/  @P4 STG.E.U16 desc[UR36][R6.64+0x10], R28 ;  /* 0x0000101c06004986 */ /* 0x000fe2000c101524 */
[C---:B------:R-:W-:Y:S01]  /*51a0*/  ISETP.GT.AND P3, PT, R3.reuse, 0x8, P0 ;  /* 0x000000080300780c */ /* 0x040fe20000764270 */
[-C--:B------:R-:W-:Y:S01]  /*51b0*/  FMUL R38, R38, R23.reuse ;  /* 0x0000001726267220 */ /* 0x080fe20000400000 */
[----:B------:R-:W-:Y:S01]  /*51c0*/  ISETP.GT.AND P0, PT, R4, 0x11, PT ;  /* 0x000000110400780c */ /* 0x000fe20003f04270 */
[----:B------:R-:W-:Y:S01]  /*51d0*/  @P5 STG.E.U16 desc[UR36][R6.64+0x12], R29 ;  /* 0x0000121d06005986 */ /* 0x000fe2000c101524 */
        /* <DEDUP_REMOVED lines=161> */
[----:B------:R-:W-:Y:S01]  /*5bf0*/  FMUL R87, R87, R23 ;  /* 0x0000001757577220 */ /* 0x000fe20000400000 */
[----:B------:R-:W-:-:S02]  /*5c00*/  F2FP.F16.F32.PACK_AB R62, RZ, R62 ;  /* 0x0000003eff3e723e */ /* 0x000fc400000000ff */
[C---:B------:R-:W-:Y:S02]  /*5c10*/  ISETP.GT.AND P5, PT, R3.reuse, RZ, P0 ;  /* 0x000000ff0300720c */ /* 0x040fe400007a4270 */
[----:B------:R-:W-:Y:S01]  /*5c20*/  F2FP.F16.F32.PACK_AB R63, RZ, R63 ;  /* 0x0000003fff3f723e */ /* 0x000fe200000000ff */
[----:B------:R-:W-:Y:S01]  /*5c30*/  @P2 STG.E.U16 desc[UR36][R8.64+0x90], R62 ;  /* 0x0000903e08002986 */ /* 0x000fe2000c101524 */
[----:B------:R-:W-:Y:S02]  /*5c40*/  F2FP.F16.F32.PACK_AB R64, RZ, R64 ;  /* 0x00000040ff40723e */ /* 0x000fe400000000ff */
[C---:B------:R-:W-:Y:S01]  /*5c50*/  ISETP.GT.AND P2, PT, R3.reuse, 0x8, P1 ;  /* 0x000000080300780c */ /* 0x040fe20000f44270 */
[----:B------:R-:W-:Y:S01]  /*5c60*/  @P3 STG.E.U16 desc[UR36][R8.64+0x92], R63 ;  /* 0x0000923f08003986 */ /* 0x000fe2000c101524 */
[----:B------:R-:W-:Y:S02]  /*5c70*/  ISETP.GT.AND P1, PT, R4, 0x58, PT ;  /* 0x000000580400780c */ /* 0x000fe40003f24270 */
[----:B------:R-:W-:Y:S01]  /*5c80*/  F2FP.F16.F32.PACK_AB R65, RZ, R65 ;  /* 0x00000041ff41723e */ /* 0x000fe200000000ff */
[----:B------:R-:W-:Y:S01]  /*5c90*/  @P4 STG.E.U16 desc[UR36][R6.64+0xa0], R64 ;  /* 0x0000a04006004986 */ /* 0x000fe2000c101524 */
[----:B------:R-:W-:-:S02]  /*5ca0*/  ISETP.GT.AND P3, PT, R3, 0x8, P0 ;  /* 0x000000080300780c */ /* 0x000fc40000764270 */
[----:B------:R-:W-:Y:S01]  /*5cb0*/  ISETP.GT.AND P0, PT, R4, 0x59, PT ;  /* 0x000000590400780c */ /* 0x000fe20003f04270 */
[----:B------:R-:W-:Y:S01]  /*5cc0*/  @P5 STG.E.U16 desc[UR36][R6.64+0xa2], R65 ;  /* 0x0000a24106005986 */ /* 0x000fe2000c101524 */
[C---:B------:R-:W-:Y:S02]  /*5cd0*/  ISETP.GT.AND P4, PT, R3.reuse, RZ, P1 ;  /* 0x000000ff0300720c */ /* 0x040fe40000f84270 */
[----:B------:R-:W-:Y:S02]  /*5ce0*/  F2FP.F16.F32.PACK_AB R66, RZ, R66 ;  /* 0x00000042ff42723e */ /* 0x000fe400000000ff */
[----:B------:R-:W-:Y:S02]  /*5cf0*/  ISETP.GT.AND P5, PT, R3, RZ, P0 ;  /* 0x000000ff0300720c */ /* 0x000fe400007a4270 */
[----:B------:R-:W-:Y:S01]  /*5d00*/  F2FP.F16.F32.PACK_AB R67, RZ, R67 ;  /* 0x00000043ff43723e */ /* 0x000fe200000000ff */
[----:B------:R-:W-:Y:S01]  /*5d10*/  @P2 STG.E.U16 desc[UR36][R8.64+0xa0], R66 ;  /* 0x0000a04208002986 */ /* 0x000fe2000c101524 */
[----:B------:R-:W-:-:S02]  /*5d20*/  F2FP.F16.F32.PACK_AB R68, RZ, R68 ;  /* 0x00000044ff44723e */ /* 0x000fc400000000ff */
[C---:B------:R-:W-:Y:S01]  /*5d30*/  ISETP.GT.AND P2, PT, R3.reuse, 0x8, P1 ;  /* 0x000000080300780c */ /* 0x040fe20000f44270 */
[----:B------:R-:W-:Y:S01]  /*5d40*/  @P3 STG.E.U16 desc[UR36][R8.64+0xa2], R67 ;  /* 0x0000a24308003986 */ /* 0x000fe2000c101524 */
[C---:B------:R-:W-:Y:S02]  /*5d50*/  ISETP.GT.AND P1, PT, R4.reuse, 0x60, PT ;  /* 0x000000600400780c */ /* 0x040fe40003f24270 */
[----:B------:R-:W-:Y:S01]  /*5d60*/  F2FP.F16.F32.PACK_AB R69, RZ, R69 ;  /* 0x00000045ff45723e */ /* 0x000fe200000000ff */
[----:B------:R-:W-:Y:S01]  /*5d70*/  @P4 STG.E.U16 desc[UR36][R6.64+0xb0], R68 ;  /* 0x0000b04406004986 */ /* 0x000fe2000c101524 */
[C---:B------:R-:W-:Y:S02]  /*5d80*/  ISETP.GT.AND P3, PT, R3.reuse, 0x8, P0 ;  /* 0x000000080300780c */ /* 0x040fe40000764270 */
[----:B------:R-:W-:Y:S01]  /*5d90*/  ISETP.GT.AND P0, PT, R4, 0x61, PT ;  /* 0x000000610400780c */ /* 0x000fe20003f04270 */
[----:B------:R-:W-:Y:S01]  /*5da0*/  @P5 STG.E.U16 desc[UR36][R6.64+0xb2], R69 ;  /* 0x0000b24506005986 */ /* 0x000fe2000c101524 */
[----:B------:R-:W-:-:S02]  /*5db0*/  ISETP.GT.AND P4, PT, R3, RZ, P1 ;  /* 0x000000ff0300720c */ /* 0x000fc40000f84270 */
[C---:B------:R-:W-:Y:S02]  /*5dc0*/  ISETP.GT.AND P5, PT, R3.reuse, RZ, P0 ;  /* 0x000000ff0300720c */ /* 0x040fe400007a4270 */
[----:B------:R-:W-:Y:S02]  /*5dd0*/  F2FP.F16.F32.PACK_AB R70, RZ, R70 ;  /* 0x00000046ff46723e */ /* 0x000fe400000000ff */
[----:B------:R-:W-:Y:S02]  /*5de0*/  F2FP.F16.F32.PACK_AB R71, RZ, R71 ;  /* 0x00000047ff47723e */ /* 0x000fe400000000ff */
[----:B------:R-:W-:Y:S01]  /*5df0*/  F2FP.F16.F32.PACK_AB R72, RZ, R72 ;  /* 0x00000048ff48723e */ /* 0x000fe200000000ff */
[----:B------:R-:W-:Y:S01]  /*5e00*/  @P2 STG.E.U16 desc[UR36][R8.64+0xb0], R70 ;  /* 0x0000b04608002986 */ /* 0x000fe2000c101524 */
[----:B------:R-:W-:Y:S02]  /*5e10*/  F2FP.F16.F32.PACK_AB R73, RZ, R73 ;  /* 0x00000049ff49723e */ /* 0x000fe400000000ff */
[C---:B------:R-:W-:Y:S01]  /*5e20*/  ISETP.GT.AND P1, PT, R3.reuse, 0x8, P1 ;  /* 0x000000080300780c */ /* 0x040fe20000f24270 */
[----:B------:R-:W-:Y:S01]  /*5e30*/  @P3 STG.E.U16 desc[UR36][R8.64+0xb2], R71 ;  /* 0x0000b24708003986 */ /* 0x000fe2000c101524 */
[----:B------:R-:W-:-:S02]  /*5e40*/  ISETP.GT.AND P2, PT, R3, 0x8, P0 ;  /* 0x000000080300780c */ /* 0x000fc40000744270 */
[C---:B------:R-:W-:Y:S01]  /*5e50*/  ISETP.GT.AND P0, PT, R4.reuse, 0x69, PT ;  /* 0x000000690400780c */ /* 0x040fe20003f04270 */
[----:B------:R-:W-:Y:S01]  /*5e60*/  @P4 STG.E.U16 desc[UR36][R6.64+0xc0], R72 ;  /* 0x0000c04806004986 */ /* 0x000fe2000c101524 */
[----:B------:R-:W-:Y:S02]  /*5e70*/  ISETP.GT.AND P4, PT, R4, 0x68, PT ;  /* 0x000000680400780c */ /* 0x000fe40003f84270 */
[----:B------:R-:W-:Y:S01]  /*5e80*/  F2FP.F16.F32.PACK_AB R74, RZ, R74 ;  /* 0x0000004aff4a723e */ /* 0x000fe200000000ff */
[----:B------:R-:W-:Y:S01]  /*5e90*/  @P5 STG.E.U16 desc[UR36][R6.64+0xc2], R73 ;  /* 0x0000c24906005986 */ /* 0x000fe2000c101524 */
[C---:B------:R-:W-:Y:S02]  /*5ea0*/  ISETP.GT.AND P5, PT, R3.reuse, RZ, P4 ;  /* 0x000000ff0300720c */ /* 0x040fe400027a4270 */
[----:B------:R-:W-:Y:S01]  /*5eb0*/  ISETP.GT.AND P3, PT, R3, RZ, P0 ;  /* 0x000000ff0300720c */ /* 0x000fe20000764270 */
[----:B------:R-:W-:Y:S01]  /*5ec0*/  @P1 STG.E.U16 desc[UR36][R8.64+0xc0], R74 ;  /* 0x0000c04a08001986 */ /* 0x000fe2000c101524 */
[----:B------:R-:W-:-:S02]  /*5ed0*/  F2FP.F16.F32.PACK_AB R75, RZ, R75 ;  /* 0x0000004bff4b723e */ /* 0x000fc400000000ff */
[----:B------:R-:W-:Y:S02]  /*5ee0*/  F2FP.F16.F32.PACK_AB R76, RZ, R76 ;  /* 0x0000004cff4c723e */ /* 0x000fe400000000ff */
[C---:B------:R-:W-:Y:S01]  /*5ef0*/  ISETP.GT.AND P4, PT, R3.reuse, 0x8, P4 ;  /* 0x000000080300780c */ /* 0x040fe20002784270 */
[----:B------:R-:W-:Y:S01]  /*5f00*/  @P2 STG.E.U16 desc[UR36][R8.64+0xc2], R75 ;  /* 0x0000c24b08002986 */ /* 0x000fe2000c101524 */
[----:B------:R-:W-:Y:S02]  /*5f10*/  F2FP.F16.F32.PACK_AB R77, RZ, R77 ;  /* 0x0000004dff4d723e */ /* 0x000fe400000000ff */
[C---:B------:R-:W-:Y:S01]  /*5f20*/  ISETP.GT.AND P2, PT, R4.reuse, 0x71, PT ;  /* 0x000000710400780c */ /* 0x040fe20003f44270 */
[----:B------:R-:W-:Y:S01]  /*5f30*/  @P5 STG.E.U16 desc[UR36][R6.64+0xd0], R76 ;  /* 0x0000d04c06005986 */ /* 0x000fe2000c101524 */
[----:B------:R-:W-:Y:S02]  /*5f40*/  ISETP.GT.AND P5, PT, R3, 0x8, P0 ;  /* 0x000000080300780c */ /* 0x000fe400007a4270 */
[C---:B------:R-:W-:Y:S01]  /*5f50*/  ISETP.GT.AND P1, PT, R4.reuse, 0x78, PT ;  /* 0x000000780400780c */ /* 0x040fe20003f24270 */
[----:B------:R-:W-:Y:S01]  /*5f60*/  @P3 STG.E.U16 desc[UR36][R6.64+0xd2], R77 ;  /* 0x0000d24d06003986 */ /* 0x000fe2000c101524 */
[----:B------:R-:W-:-:S02]  /*5f70*/  ISETP.GT.AND P3, PT, R4, 0x70, PT ;  /* 0x000000700400780c */ /* 0x000fc40003f64270 */
[----:B------:R-:W-:Y:S01]  /*5f80*/  ISETP.GT.AND P0, PT, R4, 0x79, PT ;  /* 0x000000790400780c */ /* 0x000fe20003f04270 */
[----:B------:R-:W-:Y:S01]  /*5f90*/  @P4 IMAD.MOV.U32 R4, RZ, RZ, R8 ;  /* 0x000000ffff044224 */ /* 0x000fe200078e0008 */
[----:B------:R-:W-:Y:S01]  /*5fa0*/  F2FP.F16.F32.PACK_AB R78, RZ, R78 ;  /* 0x0000004eff4e723e */ /* 0x000fe200000000ff */
[----:B------:R-:W-:Y:S01]  /*5fb0*/  @P4 IMAD.MOV.U32 R5, RZ, RZ, R9 ;  /* 0x000000ffff054224 */ /* 0x000fe200078e0009 */
[----:B------:R-:W-:Y:S02]  /*5fc0*/  F2FP.F16.F32.PACK_AB R79, RZ, R79 ;  /* 0x0000004fff4f723e */ /* 0x000fe400000000ff */
[----:B------:R-:W-:Y:S02]  /*5fd0*/  F2FP.F16.F32.PACK_AB R80, RZ, R80 ;  /* 0x00000050ff50723e */ /* 0x000fe400000000ff */
[----:B------:R0:W-:Y:S01]  /*5fe0*/  @P4 STG.E.U16 desc[UR36][R4.64+0xd0], R78 ;  /* 0x0000d04e04004986 */ /* 0x0001e2000c101524 */
[----:B------:R-:W-:Y:S02]  /*5ff0*/  ISETP.GT.AND P4, PT, R3, RZ, P2 ;  /* 0x000000ff0300720c */ /* 0x000fe40001784270 */
[----:B------:R-:W-:-:S02]  /*6000*/  F2FP.F16.F32.PACK_AB R81, RZ, R81 ;  /* 0x00000051ff51723e */ /* 0x000fc400000000ff */
[----:B------:R-:W-:Y:S02]  /*6010*/  ISETP.GT.AND P2, PT, R3, 0x8, P2 ;  /* 0x000000080300780c */ /* 0x000fe40001744270 */
[----:B------:R-:W-:Y:S02]  /*6020*/  F2FP.F16.F32.PACK_AB R82, RZ, R82 ;  /* 0x00000052ff52723e */ /* 0x000fe400000000ff */
[----:B------:R-:W-:Y:S02]  /*6030*/  F2FP.F16.F32.PACK_AB R83, RZ, R83 ;  /* 0x00000053ff53723e */ /* 0x000fe400000000ff */
[----:B------:R-:W-:Y:S01]  /*6040*/  F2FP.F16.F32.PACK_AB R84, RZ, R84 ;  /* 0x00000054ff54723e */ /* 0x000fe200000000ff */
[----:B0-----:R-:W-:Y:S01]  /*6050*/  @P5 IMAD.MOV.U32 R4, RZ, RZ, R8 ;  /* 0x000000ffff045224 */ /* 0x001fe200078e0008 */
[----:B------:R-:W-:Y:S01]  /*6060*/  F2FP.F16.F32.PACK_AB R85, RZ, R85 ;  /* 0x00000055ff55723e */ /* 0x000fe200000000ff */
[----:B------:R-:W-:Y:S01]  /*6070*/  @P5 IMAD.MOV.U32 R5, RZ, RZ, R9 ;  /* 0x000000ffff055224 */ /* 0x000fe200078e0009 */
[----:B------:R-:W-:-:S02]  /*6080*/  F2FP.F16.F32.PACK_AB R86, RZ, R86 ;  /* 0x00000056ff56723e */ /* 0x000fc400000000ff */
[----:B------:R-:W-:Y:S02]  /*6090*/  F2FP.F16.F32.PACK_AB R87, RZ, R87 ;  /* 0x00000057ff57723e */ /* 0x000fe400000000ff */
[----:B------:R0:W-:Y:S01]  /*60a0*/  @P5 STG.E.U16 desc[UR36][R4.64+0xd2], R79 ;  /* 0x0000d24f04005986 */ /* 0x0001e2000c101524 */
[C---:B------:R-:W-:Y:S02]  /*60b0*/  ISETP.GT.AND P5, PT, R3.reuse, RZ, P3 ;  /* 0x000000ff0300720c */ /* 0x040fe40001fa4270 */
[----:B------:R-:W-:-:S11]  /*60c0*/  ISETP.GT.AND P3, PT, R3, 0x8, P3 ;  /* 0x000000080300780c */ /* 0x000fd60001f64270 */
[----:B0-----:R-:W-:Y:S02]  /*60d0*/  @P5 IMAD.MOV.U32 R4, RZ, RZ, R6 ;  /* 0x000000ffff045224 */ /* 0x001fe400078e0006 */
[----:B------:R-:W-:-:S05]  /*60e0*/  @P5 IMAD.MOV.U32 R5, RZ, RZ, R7 ;  /* 0x000000ffff055224 */ /* 0x000fca00078e0007 */
[----:B------:R0:W-:Y:S01]  /*60f0*/  @P5 STG.E.U16 desc[UR36][R4.64+0xe0], R80 ;  /* 0x0000e05004005986 */ /* 0x0001e2000c101524 */
[C---:B------:R-:W-:Y:S02]  /*6100*/  ISETP.GT.AND P5, PT, R3.reuse, RZ, P0 ;  /* 0x000000ff0300720c */ /* 0x040fe400007a4270 */
[----:B------:R-:W-:Y:S01]  /*6110*/  ISETP.GT.AND P0, PT, R3, 0x8, P0 ;  /* 0x000000080300780c */ /* 0x000fe20000704270 */
[----:B0-----:R-:W-:Y:S02]  /*6120*/  @P4 IMAD.MOV.U32 R4, RZ, RZ, R6 ;  /* 0x000000ffff044224 */ /* 0x001fe400078e0006 */
[----:B------:R-:W-:-:S05]  /*6130*/  @P4 IMAD.MOV.U32 R5, RZ, RZ, R7 ;  /* 0x000000ffff054224 */ /* 0x000fca00078e0007 */
[----:B------:R0:W-:Y:S01]  /*6140*/  @P4 STG.E.U16 desc[UR36][R4.64+0xe2], R81 ;  /* 0x0000e25104004986 */ /* 0x0001e2000c101524 */
[C---:B------:R-:W-:Y:S02]  /*6150*/  ISETP.GT.AND P4, PT, R3.reuse, RZ, P1 ;  /* 0x000000ff0300720c */ /* 0x040fe40000f84270 */
[----:B------:R-:W-:Y:S01]  /*6160*/  ISETP.GT.AND P1, PT, R3, 0x8, P1 ;  /* 0x000000080300780c */ /* 0x000fe20000f24270 */
[----:B0-----:R-:W-:Y:S02]  /*6170*/  @P3 IMAD.MOV.U32 R4, RZ, RZ, R8 ;  /* 0x000000ffff043224 */ /* 0x001fe400078e0008 */
[----:B------:R-:W-:-:S05]  /*6180*/  @P3 IMAD.MOV.U32 R5, RZ, RZ, R9 ;  /* 0x000000ffff053224 */ /* 0x000fca00078e0009 */
[----:B------:R0:W-:Y:S02]  /*6190*/  @P3 STG.E.U16 desc[UR36][R4.64+0xe0], R82 ;  /* 0x0000e05204003986 */ /* 0x0001e4000c101524 */
[----:B0-----:R-:W-:Y:S02]  /*61a0*/  @P2 IMAD.MOV.U32 R4, RZ, RZ, R8 ;  /* 0x000000ffff042224 */ /* 0x001fe400078e0008 */
[----:B------:R-:W-:-:S05]  /*61b0*/  @P2 IMAD.MOV.U32 R5, RZ, RZ, R9 ;  /* 0x000000ffff052224 */ /* 0x000fca00078e0009 */
[----:B------:R0:W-:Y:S02]  /*61c0*/  @P2 STG.E.U16 desc[UR36][R4.64+0xe2], R83 ;  /* 0x0000e25304002986 */ /* 0x0001e4000c101524 */
[----:B0-----:R-:W-:Y:S02]  /*61d0*/  @P4 IMAD.MOV.U32 R4, RZ, RZ, R6 ;  /* 0x000000ffff044224 */ /* 0x001fe400078e0006 */
[----:B------:R-:W-:-:S05]  /*61e0*/  @P4 IMAD.MOV.U32 R5, RZ, RZ, R7 ;  /* 0x000000ffff054224 */ /* 0x000fca00078e0007 */
[----:B------:R0:W-:Y:S04]  /*61f0*/  @P4 STG.E.U16 desc[UR36][R4.64+0xf0], R84 ;  /* 0x0000f05404004986 */ /* 0x0001e8000c101524 */
[----:B------:R1:W-:Y:S01]  /*6200*/  @P5 STG.E.U16 desc[UR36][R6.64+0xf2], R85 ;  /* 0x0000f25506005986 */ /* 0x0003e2000c101524 */
[----:B0-----:R-:W-:Y:S02]  /*6210*/  @P1 IMAD.MOV.U32 R4, RZ, RZ, R8 ;  /* 0x000000ffff041224 */ /* 0x001fe400078e0008 */
[----:B------:R-:W-:-:S05]  /*6220*/  @P1 IMAD.MOV.U32 R5, RZ, RZ, R9 ;  /* 0x000000ffff051224 */ /* 0x000fca00078e0009 */
[----:B------:R1:W-:Y:S04]  /*6230*/  @P1 STG.E.U16 desc[UR36][R4.64+0xf0], R86 ;  /* 0x0000f05604001986 */ /* 0x0003e8000c101524 */
[----:B------:R1:W-:Y:S02]  /*6240*/  @P0 STG.E.U16 desc[UR36][R8.64+0xf2], R87 ;  /* 0x0000f25708000986 */ /* 0x0003e4000c101524 */
.L_x_158:
[----:B------:R-:W-:Y:S05]  /*6250*/  BSYNC B0 ;  /* 0x0000000000007941 */ /* 0x000fea0003800000 */
.L_x_32:
[----:B------:R-:W-:Y:S01]  /*6260*/  IADD3 R16, P0, R16, UR38, RZ ;  /* 0x0000002610107c10 */ /* 0x000fe2000ff1e0ff */
[----:B------:R-:W-:Y:S01]  /*6270*/  ULDC.64 UR4, c[0x0][0x650] ;  /* 0x0001940000047ab9 */ /* 0x000fe20000000a00 */
[----:B------:R-:W-:Y:S01]  /*6280*/  PRMT R3, RZ, 0x7610, R3 ;  /* 0x00007610ff037816 */ /* 0x000fe20000000003 */
[----:B------:R-:W-:Y:S01]  /*6290*/  IMAD.MOV.U32 R100, RZ, RZ, -0x1 ;  /* 0xffffffffff647424 */ /* 0x000fe200078e00ff */
[----:B------:R-:W-:Y:S01]  /*62a0*/  IADD3.X R17, R17, UR41, RZ, P0, !PT ;  /* 0x0000002911117c10 */ /* 0x000fe200087fe4ff */
[----:B------:R-:W-:Y:S01]  /*62b0*/  IMAD.MOV.U32 R101, RZ, RZ, -0x1 ;  /* 0xffffffffff657424 */ /* 0x000fe200078e00ff */
[----:B------:R-:W-:-:S04]  /*62c0*/  ISETP.GE.U32.AND P0, PT, R16, UR4, PT ;  /* 0x0000000410007c0c */ /* 0x000fc8000bf06070 */
[----:B------:R-:W-:-:S13]  /*62d0*/  ISETP.GE.U32.AND.EX P0, PT, R17, UR5, PT, P0 ;  /* 0x0000000511007c0c */ /* 0x000fda000bf06100 */
[----:B------:R-:W-:Y:S05]  /*62e0*/  @P0 BRA `(.L_x_159) ;  /* 0x00000004004c0947 */ /* 0x000fea0003800000 */
[----:B------:R-:W0:Y:S01]  /*62f0*/  LDC.64 R10, c[0x0][0x628] ;  /* 0x00018a00ff0a7b82 */ /* 0x000e220000000a00 */
[----:B---3--:R-:W3:Y:S01]  /*6300*/  S2R R12, SR_CTAID.X ;  /* 0x00000000000c7919 */ /* 0x008ee20000002500 */
[----:B-12-4-:R-:W-:Y:S02]  /*6310*/  IMAD.MOV.U32 R8, RZ, RZ, R16 ;  /* 0x000000ffff087224 */ /* 0x016fe400078e0010 */
[----:B------:R-:W-:Y:S01]  /*6320*/  IMAD.MOV.U32 R9, RZ, RZ, R17 ;  /* 0x000000ffff097224 */ /* 0x000fe200078e0011 */
[----:B------:R-:W1:Y:S03]  /*6330*/  S2R R20, SR_CTAID.Y ;  /* 0x0000000000147919 */ /* 0x000e660000002600 */
[----:B------:R-:W2:Y:S08]  /*6340*/  LDC R0, c[0x0][0x630] ;  /* 0x00018c00ff007b82 */ /* 0x000eb00000000800 */
[----:B------:R-:W4:Y:S01]  /*6350*/  LDC.64 R14, c[0x0][0x620] ;  /* 0x00018800ff0e7b82 */ /* 0x000f220000000a00 */
[----:B0-----:R-:W-:-:S04]  /*6360*/  ISETP.NE.U32.AND P0, PT, R10, RZ, PT ;  /* 0x000000ff0a00720c */ /* 0x001fc80003f05070 */
[----:B------:R-:W-:-:S13]  /*6370*/  ISETP.NE.AND.EX P0, PT, R11, RZ, PT, P0 ;  /* 0x000000ff0b00720c */ /* 0x000fda0003f05300 */
[----:B-1234-:R-:W-:Y:S05]  /*6380*/  @!P0 BRA `(.L_x_160) ;  /* 0x0000000000288947 */ /* 0x01efea0003800000 */
        /* <DEDUP_REMOVED lines=10> */
.L_x_160:
[-CC-:B------:R-:W-:Y:S01]  /*6430*/  SHF.R.U64 R101, R8, R0.reuse, R9.reuse ;  /* 0x0000000008657219 */ /* 0x180fe20000001209 */
[----:B------:R-:W0:Y:S01]  /*6440*/  LDC.64 R26, c[0x0][0x640] ;  /* 0x00019000ff1a7b82 */ /* 0x000e220000000a00 */
[----:B------:R-:W-:Y:S01]  /*6450*/  SHF.R.U32.HI R0, RZ, R0, R9 ;  /* 0x00000000ff007219 */ /* 0x000fe20000011609 */
[----:B------:R-:W-:Y:S01]  /*6460*/  ULDC UR4, c[0x0][0x150] ;  /* 0x0000540000047ab9 */ /* 0x000fe20000000800 */
[----:B------:R-:W-:Y:S02]  /*6470*/  IADD3 R3, P0, RZ, -R101, RZ ;  /* 0x80000065ff037210 */ /* 0x000fe40007f1e0ff */
[----:B------:R-:W-:-:S03]  /*6480*/  I2FP.F32.U32 R7, R12 ;  /* 0x0000000c00077245 */ /* 0x000fc60000201000 */
[----:B------:R-:W1:Y:S01]  /*6490*/  LDC R6, c[0x0][0x618] ;  /* 0x00018600ff067b82 */ /* 0x000e620000000800 */
[----:B------:R-:W-:Y:S02]  /*64a0*/  IMAD.X R5, RZ, RZ, ~R0, P0 ;  /* 0x000000ffff057224 */ /* 0x000fe400000e0e00 */
[----:B------:R-:W-:Y:S01]  /*64b0*/  FMUL R7, R7, UR4 ;  /* 0x0000000407077c20 */ /* 0x000fe20008400000 */
[----:B------:R-:W-:Y:S01]  /*64c0*/  ULDC UR4, c[0x0][0x154] ;  /* 0x0000550000047ab9 */ /* 0x000fe20000000800 */
[-C--:B------:R-:W-:Y:S02]  /*64d0*/  IMAD R0, R5, R14.reuse, RZ ;  /* 0x0000000e05007224 */ /* 0x080fe400078e02ff */
[C---:B------:R-:W-:Y:S01]  /*64e0*/  IMAD.WIDE.U32 R4, R3.reuse, R14, R16 ;  /* 0x0000000e03047225 */ /* 0x040fe200078e0010 */
[----:B------:R-:W2:Y:S01]  /*64f0*/  LDC R8, c[0x0][0x608] ;  /* 0x00018200ff087b82 */ /* 0x000ea20000000800 */
[----:B------:R-:W3:Y:S02]  /*6500*/  F2I.U32.TRUNC.NTZ R7, R7 ;  /* 0x0000000700077305 */ /* 0x000ee4000020f000 */
[----:B------:R-:W-:Y:S01]  /*6510*/  IMAD R3, R3, R15, R0 ;  /* 0x0000000f03037224 */ /* 0x000fe200078e0200 */
[----:B------:R-:W-:-:S03]  /*6520*/  I2FP.F32.U32 R0, R20 ;  /* 0x0000001400007245 */ /* 0x000fc60000201000 */
[----:B------:R-:W-:Y:S01]  /*6530*/  IMAD.IADD R3, R5, 0x1, R3 ;  /* 0x0000000105037824 */ /* 0x000fe200078e0203 */
[----:B------:R-:W4:Y:S01]  /*6540*/  LDC R11, c[0x0][0x658] ;  /* 0x00019600ff0b7b82 */ /* 0x000f220000000800 */
[----:B0-----:R-:W-:-:S04]  /*6550*/  ISETP.NE.U32.AND P0, PT, R26, RZ, PT ;  /* 0x000000ff1a00720c */ /* 0x001fc80003f05070 */
[----:B------:R-:W-:-:S03]  /*6560*/  ISETP.NE.AND.EX P0, PT, R27, RZ, PT, P0 ;  /* 0x000000ff1b00720c */ /* 0x000fc60003f05300 */
[----:B------:R-:W0:Y:S01]  /*6570*/  LDC R9, c[0x0][0x144] ;  /* 0x00005100ff097b82 */ /* 0x000e220000000800 */
[-C--:B-1----:R-:W-:Y:S01]  /*6580*/  SHF.R.U64 R10, R4, R6.reuse, R3 ;  /* 0x00000006040a7219 */ /* 0x082fe20000001203 */
[----:B---3--:R-:W-:Y:S01]  /*6590*/  IMAD.MOV R7, RZ, RZ, -R7 ;  /* 0x000000ffff077224 */ /* 0x008fe200078e0a07 */
[----:B------:R-:W-:Y:S01]  /*65a0*/  SHF.R.U32.HI R3, RZ, R6, R3 ;  /* 0x00000006ff037219 */ /* 0x000fe20000011603 */
[----:B------:R-:W-:-:S04]  /*65b0*/  FMUL R6, R0, UR4 ;  /* 0x0000000400067c20 */ /* 0x000fc80008400000 */
[----:B------:R-:W1:Y:S01]  /*65c0*/  LDC R21, c[0x0][0x148] ;  /* 0x00005200ff157b82 */ /* 0x000e620000000800 */
[----:B------:R3:W0:Y:S01]  /*65d0*/  F2I.U32.TRUNC.NTZ R14, R6 ;  /* 0x00000006000e7305 */ /* 0x000622000020f000 */
[-CC-:B--2---:R-:W-:Y:S02]  /*65e0*/  SHF.R.U64 R13, R10, R8.reuse, R3.reuse ;  /* 0x000000080a0d7219 */ /* 0x184fe40000001203 */
[----:B------:R-:W-:-:S04]  /*65f0*/  SHF.R.U32.HI R0, RZ, R8, R3 ;  /* 0x00000008ff007219 */ /* 0x000fc80000011603 */
[----:B-----5:R-:W2:Y:S01]  /*6600*/  LDC R24, c[0x0][0x648] ;  /* 0x00019200ff187b82 */ /* 0x020ea20000000800 */
[-CC-:B----4-:R-:W-:Y:S02]  /*6610*/  SHF.R.U64 R15, R13, R11.reuse, R0.reuse ;  /* 0x0000000b0d0f7219 */ /* 0x190fe40000001200 */
[----:B------:R-:W-:-:S03]  /*6620*/  SHF.R.U32.HI R5, RZ, R11, R0 ;  /* 0x0000000bff057219 */ /* 0x000fc60000011600 */
[----:B------:R-:W-:Y:S02]  /*6630*/  IMAD.MOV.U32 R4, RZ, RZ, R15 ;  /* 0x000000ffff047224 */ /* 0x000fe400078e000f */
[----:B------:R-:W4:Y:S01]  /*6640*/  LDC R28, c[0x0][0x638] ;  /* 0x00018e00ff1c7b82 */ /* 0x000f220000000800 */
[----:B0-----:R-:W-:-:S07]  /*6650*/  IMAD R25, R9, R7, R12 ;  /* 0x0000000709197224 */ /* 0x001fce00078e020c */
[----:B------:R-:W0:Y:S08]  /*6660*/  LDC R29, c[0x0][0x610] ;  /* 0x00018400ff1d7b82 */ /* 0x000e300000000800 */
[----:B------:R-:W0:Y:S01]  /*6670*/  LDC R30, c[0x0][0x600] ;  /* 0x00018000ff1e7b82 */ /* 0x000e220000000800 */
[----:B-123--:R-:W-:Y:S05]  /*6680*/  @!P0 BRA `(.L_x_161) ;  /* 0x0000000000288947 */ /* 0x00efea0003800000 */
[----:B------:R-:W1:Y:S02]  /*6690*/  LDC R0, c[0x0][0x64c] ;  /* 0x00019300ff007b82 */ /* 0x000e640000000800 */
[----:B-1----:R-:W-:-:S05]  /*66a0*/  IADD3 R3, P0, R15, R0, RZ ;  /* 0x000000000f037210 */ /* 0x002fca0007f1e0ff */
        /* <DEDUP_REMOVED lines=8> */
.L_x_161:
[----:B------:R-:W-:Y:S01]  /*6730*/  ISETP.NE.AND P0, PT, R2, 0x1, PT ;  /* 0x000000010200780c */ /* 0x000fe20003f05270 */
[----:B------:R-:W-:Y:S01]  /*6740*/  IMAD.MOV R14, RZ, RZ, -R14 ;  /* 0x000000ffff0e7224 */ /* 0x000fe200078e0a0e */
[----:B------:R-:W-:Y:S02]  /*6750*/  SHF.R.U64 R3, R4, R24, R5 ;  /* 0x0000001804037219 */ /* 0x000fe40000001205 */
[----:B------:R-:W-:Y:S02]  /*6760*/  LOP3.LUT R0, R13, R98, RZ, 0xc0, !PT ;  /* 0x000000620d007212 */ /* 0x000fe400078ec0ff */
[----:B------:R-:W-:Y:S01]  /*6770*/  LOP3.LUT R10, R10, R97, RZ, 0xc0, !PT ;  /* 0x000000610a0a7212 */ /* 0x000fe200078ec0ff */
[----:B------:R-:W-:Y:S02]  /*6780*/  IMAD.MOV R4, RZ, RZ, -R3 ;  /* 0x000000ffff047224 */ /* 0x000fe400078e0a03 */
[----:B------:R-:W-:Y:S02]  /*6790*/  IMAD R0, R93, R3, R0 ;  /* 0x000000035d007224 */ /* 0x000fe400078e0200 */
[----:B----4-:R-:W-:-:S02]  /*67a0*/  IMAD R3, R4, R28, R15 ;  /* 0x0000001c04037224 */ /* 0x010fc400078e020f */
[----:B------:R-:W-:Y:S02]  /*67b0*/  @P0 IMAD R25, R21, R14, R20 ;  /* 0x0000000e15190224 */ /* 0x000fe400078e0214 */
[----:B0-----:R-:W-:Y:S02]  /*67c0*/  IMAD R5, R3, R30, R10 ;  /* 0x0000001e03057224 */ /* 0x001fe400078e020a */
[----:B------:R-:W-:Y:S02]  /*67d0*/  IMAD R0, R0, R29, R25 ;  /* 0x0000001d00007224 */ /* 0x000fe400078e0219 */
[----:B------:R-:W-:-:S03]  /*67e0*/  IMAD.MOV.U32 R4, RZ, RZ, 0x1 ;  /* 0x00000001ff047424 */ /* 0x000fc600078e00ff */
[----:B------:R-:W-:Y:S02]  /*67f0*/  SEL R100, R5, R0, !P0 ;  /* 0x0000000005647207 */ /* 0x000fe40004000000 */
[----:B------:R-:W-:Y:S02]  /*6800*/  PRMT R3, R4, 0x7610, R3 ;  /* 0x0000761004037816 */ /* 0x000fe40000000003 */
[----:B------:R-:W-:-:S07]  /*6810*/  SEL R0, R0, R5, !P0 ;  /* 0x0000000500007207 */ /* 0x000fce0004000000 */
.L_x_159:
[----:B------:R-:W-:Y:S01]  /*6820*/  LOP3.LUT P0, RZ, R3, 0xff, RZ, 0xc0, !PT ;  /* 0x000000ff03ff7812 */ /* 0x000fe2000780c0ff */
[----:B------:R-:W-:Y:S01]  /*6830*/  UIMAD.WIDE.U32 UR4, UR42, -0x33333333, URZ ;  /* 0xcccccccd2a0478a5 */ /* 0x000fe2000f8e003f */
[----:B------:R-:W-:-:S03]  /*6840*/  IMAD.MOV.U32 R103, RZ, RZ, R0 ;  /* 0x000000ffff677224 */ /* 0x000fc600078e0000 */
[----:B------:R-:W-:-:S04]  /*6850*/  USHF.R.U32.HI UR4, URZ, 0x2, UR5 ;  /* 0x000000023f047899 */ /* 0x000fc80008011605 */
[----:B------:R-:W-:-:S04]  /*6860*/  UIMAD UR42, UR4, -0x5, UR42 ;  /* 0xfffffffb042a78a4 */ /* 0x000fc8000f8e022a */
[----:B------:R-:W-:Y:S08]  /*6870*/  @P0 BRA `(.L_x_162) ;  /* 0xffffffac00100947 */ /* 0x000ff0000383ffff */
[----:B------:R-:W-:Y:S05]  /*6880*/  EXIT ;  /* 0x000000000000794d */ /* 0x000fea0003800000 */
.L_x_7:
        /* <DEDUP_REMOVED lines=26> */
.L_x_164:
[----:B------:R-:W0:Y:S01]  /*6a30*/  LDC.64 R28, c[0x0][0x640] ;  /* 0x00019000ff1c7b82 */ /* 0x000e220000000a00 */
[-CC-:B------:R-:W-:Y:S01]  /*6a40*/  SHF.R.U64 R22, R14, R6.reuse, R15.reuse ;  /* 0x000000060e167219 */ /* 0x180fe2000000120f */
[----:B------:R-:W-:Y:S01]  /*6a50*/  IMAD.MOV.U32 R30, RZ, RZ, 0x1 ;  /* 0x00000001ff1e7424 */ /* 0x000fe200078e00ff */
[----:B------:R-:W-:Y:S02]  /*6a60*/  SHF.R.U32.HI R6, RZ, R6, R15 ;  /* 0x00000006ff067219 */ /* 0x000fe4000001160f */
[----:B------:R-:W-:-:S03]  /*6a70*/  IADD3 R13, P0, RZ, -R22, RZ ;  /* 0x80000016ff0d7210 */ /* 0x000fc60007f1e0ff */
[----:B------:R-:W1:Y:S02]  /*6a80*/  LDC R12, c[0x0][0x618] ;  /* 0x00018600ff0c7b82 */ /* 0x000e640000000800 */
[----:B------:R-:W-:-:S04]  /*6a90*/  IMAD.X R11, RZ, RZ, ~R6, P0 ;  /* 0x000000ffff0b7224 */ /* 0x000fc800000e0e06 */
[-C--:B------:R-:W-:Y:S02]  /*6aa0*/  IMAD R6, R11, R24.reuse, RZ ;  /* 0x000000180b067224 */ /* 0x080fe400078e02ff */
[----:B------:R-:W2:Y:S01]  /*6ab0*/  LDC R14, c[0x0][0x608] ;  /* 0x00018200ff0e7b82 */ /* 0x000ea20000000800 */
[----:B------:R-:W-:-:S04]  /*6ac0*/  IMAD.WIDE.U32 R10, R13, R24, R16 ;  /* 0x000000180d0a7225 */ /* 0x000fc800078e0010 */
[----:B------:R-:W-:-:S03]  /*6ad0*/  IMAD R13, R13, R25, R6 ;  /* 0x000000190d0d7224 */ /* 0x000fc600078e0206 */
[----:B------:R-:W3:Y:S01]  /*6ae0*/  LDC R27, c[0x0][0x658] ;  /* 0x00019600ff1b7b82 */ /* 0x000ee20000000800 */
[----:B------:R-:W-:Y:S01]  /*6af0*/  IMAD.IADD R11, R11, 0x1, R13 ;  /* 0x000000010b0b7824 */ /* 0x000fe200078e020d */
[----:B0-----:R-:W-:-:S04]  /*6b00*/  ISETP.NE.U32.AND P0, PT, R28, RZ, PT ;  /* 0x000000ff1c00720c */ /* 0x001fc80003f05070 */
[----:B------:R-:W-:Y:S02]  /*6b10*/  ISETP.NE.AND.EX P0, PT, R29, RZ, PT, P0 ;  /* 0x000000ff1d00720c */ /* 0x000fe40003f05300 */
[----:B------:R-:W0:Y:S01]  /*6b20*/  LDC R20, c[0x0][0x600] ;  /* 0x00018000ff147b82 */ /* 0x000e220000000800 */
[-CC-:B-1----:R-:W-:Y:S01]  /*6b30*/  SHF.R.U64 R8, R10, R12.reuse, R11.reuse ;  /* 0x0000000c0a087219 */ /* 0x182fe2000000120b */
[----:B------:R-:W-:Y:S01]  /*6b40*/  IMAD.MOV.U32 R10, RZ, RZ, -0x1 ;  /* 0xffffffffff0a7424 */ /* 0x000fe200078e00ff */
[----:B------:R-:W-:-:S05]  /*6b50*/  SHF.R.U32.HI R11, RZ, R12, R11 ;  /* 0x0000000cff0b7219 */ /* 0x000fca000001160b */
[----:B------:R-:W1:Y:S01]  /*6b60*/  LDC R24, c[0x0][0x648] ;  /* 0x00019200ff187b82 */ /* 0x000e620000000800 */
[-CC-:B--2---:R-:W-:Y:S02]  /*6b70*/  SHF.R.U64 R21, R8, R14.reuse, R11.reuse ;  /* 0x0000000e08157219 */ /* 0x184fe4000000120b */
[----:B------:R-:W-:-:S05]  /*6b80*/  SHF.R.U32.HI R6, RZ, R14, R11 ;  /* 0x0000000eff067219 */ /* 0x000fca000001160b */
[----:B------:R-:W2:Y:S01]  /*6b90*/  LDC R26, c[0x0][0x638] ;  /* 0x00018e00ff1a7b82 */ /* 0x000ea20000000800 */
[-C--:B---3--:R-:W-:Y:S02]  /*6ba0*/  SHF.L.U32 R10, R10, R27.reuse, RZ ;  /* 0x0000001b0a0a7219 */ /* 0x088fe400000006ff */
[-CC-:B------:R-:W-:Y:S02]  /*6bb0*/  SHF.R.U64 R25, R21, R27.reuse, R6.reuse ;  /* 0x0000001b15197219 */ /* 0x180fe40000001206 */
[----:B------:R-:W-:Y:S02]  /*6bc0*/  LOP3.LUT R32, RZ, R10, RZ, 0x33, !PT ;  /* 0x0000000aff207212 */ /* 0x000fe400078e33ff */
[----:B------:R-:W-:Y:S01]  /*6bd0*/  SHF.R.U32.HI R11, RZ, R27, R6 ;  /* 0x0000001bff0b7219 */ /* 0x000fe20000011606 */
[----:B------:R-:W3:Y:S01]  /*6be0*/  LDC R31, c[0x0][0x610] ;  /* 0x00018400ff1f7b82 */ /* 0x000ee20000000800 */
[----:B------:R-:W-:Y:S01]  /*6bf0*/  IMAD.MOV.U32 R10, RZ, RZ, R25 ;  /* 0x000000ffff0a7224 */ /* 0x000fe200078e0019 */
[----:B------:R-:W-:Y:S06]  /*6c00*/  @!P0 BRA `(.L_x_165) ;  /* 0x0000000000288947 */ /* 0x000fec0003800000 */
        /* <DEDUP_REMOVED lines=10> */
.L_x_165:
[----:B------:R-:W-:Y:S02]  /*6cb0*/  ISETP.NE.AND P0, PT, R2, 0x1, PT ;  /* 0x000000010200780c */ /* 0x000fe40003f05270 */
[----:B-1----:R-:W-:Y:S01]  /*6cc0*/  SHF.R.U64 R6, R10, R24, R11 ;  /* 0x000000180a067219 */ /* 0x002fe2000000120b */
[----:B0-----:R-:W-:Y:S01]  /*6cd0*/  VIADD R11, R20, 0xffffffff ;  /* 0xffffffff140b7836 */ /* 0x001fe20000000000 */
[----:B------:R-:W-:Y:S02]  /*6ce0*/  SHF.L.U32 R30, R30, R27, RZ ;  /* 0x0000001b1e1e7219 */ /* 0x000fe400000006ff */
[----:B------:R-:W-:Y:S01]  /*6cf0*/  LOP3.LUT R5, R21, R32, RZ, 0xc0, !PT ;  /* 0x0000002015057212 */ /* 0x000fe200078ec0ff */
[----:B------:R-:W-:-:S04]  /*6d00*/  IMAD.MOV R10, RZ, RZ, -R6 ;  /* 0x000000ffff0a7224 */ /* 0x000fc800078e0a06 */
[----:B------:R-:W-:Y:S01]  /*6d10*/  IMAD R6, R30, R6, R5 ;  /* 0x000000061e067224 */ /* 0x000fe200078e0205 */
[----:B------:R-:W-:Y:S01]  /*6d20*/  LOP3.LUT R5, R8, R11, RZ, 0xc0, !PT ;  /* 0x0000000b08057212 */ /* 0x000fe200078ec0ff */
[----:B------:R-:W-:Y:S02]  /*6d30*/  @P0 IMAD R7, R9, R23, R4 ;  /* 0x0000001709070224 */ /* 0x000fe400078e0204 */
[----:B--2---:R-:W-:Y:S02]  /*6d40*/  IMAD R4, R10, R26, R25 ;  /* 0x0000001a0a047224 */ /* 0x004fe400078e0219 */
[----:B---3--:R-:W-:Y:S02]  /*6d50*/  IMAD R7, R6, R31, R7 ;  /* 0x0000001f06077224 */ /* 0x008fe400078e0207 */
[----:B------:R-:W-:Y:S02]  /*6d60*/  IMAD R4, R4, R20, R5 ;  /* 0x0000001404047224 */ /* 0x000fe400078e0205 */
[----:B------:R-:W-:-:S02]  /*6d70*/  IMAD.MOV.U32 R8, RZ, RZ, 0x1 ;  /* 0x00000001ff087424 */ /* 0x000fc400078e00ff */
[----:B------:R-:W-:Y:S01]  /*6d80*/  IMAD.MOV.U32 R6, RZ, RZ, R22 ;  /* 0x000000ffff067224 */ /* 0x000fe200078e0016 */
[----:B------:R-:W-:Y:S02]  /*6d90*/  SEL R20, R4, R7, !P0 ;  /* 0x0000000704147207 */ /* 0x000fe40004000000 */
[----:B------:R-:W-:-:S07]  /*6da0*/  SEL R21, R7, R4, !P0 ;  /* 0x0000000407157207 */ /* 0x000fce0004000000 */
.L_x_163:
[----:B------:R-:W-:-:S08]  /*6db0*/  NOP ;  /* 0x0000000000007918 */ /* 0x000fd00000000000 */
[----:B------:R-:W0:-:S00]  /*6dc0*/  USETMAXREG.DEALLOC.CTAPOOL 0x28 ;  /* 0x00000028000079c8 */ /* 0x000e0000080e0500 */
[----:B0-----:R-:W-:-:S13]  /*6dd0*/  ISETP.NE.AND P0, PT, R3, RZ, PT ;  /* 0x000000ff0300720c */ /* 0x001fda0003f05270 */
[----:B------:R-:W-:Y:S05]  /*6de0*/  @P0 EXIT ;  /* 0x000000000000094d */ /* 0x000fea0003800000 */
[----:B------:R-:W-:Y:S01]  /*6df0*/  LOP3.LUT P0, RZ, R8, 0xff, RZ, 0xc0, !PT ;  /* 0x000000ff08ff7812 */ /* 0x000fe2000780c0ff */
[----:B------:R-:W-:Y:S02]  /*6e00*/  IMAD.MOV.U32 R3, RZ, RZ, 0x1 ;  /* 0x00000001ff037424 */ /* 0x000fe400078e00ff */
[----:B------:R-:W-:-:S10]  /*6e10*/  IMAD.MOV.U32 R8, RZ, RZ, RZ ;  /* 0x000000ffff087224 */ /* 0x000fd400078e00ff */
[----:B------:R-:W-:Y:S05]  /*6e20*/  @!P0 BRA `(.L_x_166) ;  /* 0x0000000c006c8947 */ /* 0x000fea0003800000 */
[----:B------:R-:W0:Y:S01]  /*6e30*/  LDC R3, c[0x0][0x28c] ;  /* 0x0000a300ff037b82 */ /* 0x000e220000000800 */
[----:B------:R-:W1:Y:S01]  /*6e40*/  S2R R13, SR_CgaCtaId ;  /* 0x00000000000d7919 */ /* 0x000e620000008800 */
[----:B------:R-:W-:Y:S01]  /*6e50*/  ULDC UR5, c[0x0][0x658] ;  /* 0x0001960000057ab9 */ /* 0x000fe20000000800 */
[----:B------:R-:W-:Y:S01]  /*6e60*/  UMOV UR6, 0xffffffff ;  /* 0xffffffff00067882 */ /* 0x000fe20000000000 */
[----:B------:R-:W-:Y:S01]  /*6e70*/  BSSY B0, `(.L_x_166) ;  /* 0x00000d6000007945 */ /* 0x000fe20003800000 */
[----:B------:R-:W-:Y:S01]  /*6e80*/  USHF.L.U32 UR6, UR6, UR5, URZ ;  /* 0x0000000506067299 */ /* 0x000fe2000800063f */
[----:B------:R-:W-:Y:S01]  /*6e90*/  IMAD.MOV.U32 R10, RZ, RZ, 0x1 ;  /* 0x00000001ff0a7424 */ /* 0x000fe200078e00ff */
[----:B------:R-:W-:Y:S01]  /*6ea0*/  LOP3.LUT R9, R18, 0x2, RZ, 0xfc, !PT ;  /* 0x0000000212097812 */ /* 0x000fe200078efcff */
[----:B------:R-:W-:Y:S01]  /*6eb0*/  IMAD.MOV.U32 R8, RZ, RZ, RZ ;  /* 0x000000ffff087224 */ /* 0x000fe200078e00ff */
[----:B------:R-:W-:Y:S01]  /*6ec0*/  ULDC UR4, c[0x0][0x600] ;  /* 0x0001800000047ab9 */ /* 0x000fe20000000800 */
[----:B------:R-:W-:Y:S01]  /*6ed0*/  UMOV UR7, 0x1 ;  /* 0x0000000100077882 */ /* 0x000fe20000000000 */
[----:B------:R-:W-:-:S02]  /*6ee0*/  UIADD3 UR4, UR4, -0x1, URZ ;  /* 0xffffffff04047890 */ /* 0x000fc4000fffe03f */
[----:B------:R-:W-:Y:S02]  /*6ef0*/  USHF.L.U32 UR5, UR7, UR5, URZ ;  /* 0x0000000507057299 */ /* 0x000fe4000800063f */
[----:B------:R-:W-:Y:S01]  /*6f00*/  ULOP3.LUT UR6, URZ, UR6, URZ, 0x33, !UPT ;  /* 0x000000063f067292 */ /* 0x000fe2000f8e333f */
[----:B------:R-:W-:Y:S01]  /*6f10*/  ULDC.64 UR42, c[0x0][0x198] ;  /* 0x00006600002a7ab9 */ /* 0x000fe20000000a00 */
[----:B0-----:R-:W-:-:S05]  /*6f20*/  VIADD R3, R3, 0x3f ;  /* 0x0000003f03037836 */ /* 0x001fca0000000000 */
[----:B------:R-:W-:-:S04]  /*6f30*/  SHF.R.S32.HI R4, RZ, 0x1f, R3 ;  /* 0x0000001fff047819 */ /* 0x000fc80000011403 */
[----:B------:R-:W-:Y:S01]  /*6f40*/  LEA.HI R4, R4, R3, RZ, 0x6 ;  /* 0x0000000304047211 */ /* 0x000fe200078f30ff */
[C---:B-1----:R-:W-:Y:S02]  /*6f50*/  IMAD.SHL.U32 R12, R13.reuse, 0x10, RZ ;  /* 0x000000100d0c7824 */ /* 0x042fe400078e00ff */
[----:B------:R-:W-:Y:S01]  /*6f60*/  IMAD.SHL.U32 R13, R13, 0x400, RZ ;  /* 0x000004000d0d7824 */ /* 0x000fe200078e00ff */
[----:B------:R-:W-:Y:S01]  /*6f70*/  SHF.R.S32.HI R11, RZ, 0x6, R4 ;  /* 0x00000006ff0b7819 */ /* 0x000fe20000011404 */
[----:B------:R-:W-:Y:S01]  /*6f80*/  IMAD.MOV.U32 R3, RZ, RZ, 0x1 ;  /* 0x00000001ff037424 */ /* 0x000fe200078e00ff */
[----:B------:R-:W-:Y:S02]  /*6f90*/  LOP3.LUT R12, R12, 0x30, RZ, 0xc0, !PT ;  /* 0x000000300c0c7812 */ /* 0x000fe400078ec0ff */
[----:B------:R-:W-:Y:S01]  /*6fa0*/  LOP3.LUT R13, R13, 0xc00, RZ, 0xc0, !PT ;  /* 0x00000c000d0d7812 */ /* 0x000fe200078ec0ff */
[----:B------:R-:W-:-:S07]  /*6fb0*/  VIADD R19, R11, 0x1 ;  /* 0x000000010b137836 */ /* 0x000fce0000000000 */
.L_x_177:
[----:B------:R-:W-:-:S03]  /*6fc0*/  UMOV UR7, 0xffffffff ;  /* 0xffffffff00077882 */ /* 0x000fc60000000000 */
[----:B------:R-:W-:Y:S05]  /*6fd0*/  BRA.DIV UR7, `(.L_x_167) ;  /* 0x00000012070c7947 */ /* 0x000fea000b800000 */
[----:B------:R-:W-:-:S13]  /*6fe0*/  ELECT P6, URZ, PT ;  /* 0x00000000003f782f */ /* 0x000fda00038c0000 */
.L_x_189:
[----:B------:R-:W-:Y:S04]  /*6ff0*/  BSSY B1, `(.L_x_168) ;  /* 0x000004a000017945 */ /* 0x000fe80003800000 */
[----:B------:R-:W-:Y:S05]  /*7000*/  @!P6 BRA `(.L_x_169) ;  /* 0x000000040020e947 */ /* 0x000fea0003800000 */
[----:B------:R-:W0:Y:S02]  /*7010*/  LDC R4, c[0x0][0x28c] ;  /* 0x0000a300ff047b82 */ /* 0x000e240000000800 */
[----:B0-----:R-:W-:-:S13]  /*7020*/  ISETP.GE.AND P0, PT, R4, 0x1, PT ;  /* 0x000000010400780c */ /* 0x001fda0003f06270 */
[----:B------:R-:W-:Y:S05]  /*7030*/  @!P0 BRA `(.L_x_169) ;  /* 0x0000000400148947 */ /* 0x000fea0003800000 */
[----:B------:R-:W-:Y:S02]  /*7040*/  IMAD.SHL.U32 R21, R21, 0x80, RZ ;  /* 0x0000008015157824 */ /* 0x000fe400078e00ff */
[----:B------:R-:W-:Y:S02]  /*7050*/  IMAD.SHL.U32 R22, R20, 0x80, RZ ;  /* 0x0000008014167824 */ /* 0x000fe400078e00ff */
[----:B------:R-:W-:Y:S02]  /*7060*/  IMAD.MOV.U32 R25, RZ, RZ, RZ ;  /* 0x000000ffff197224 */ /* 0x000fe400078e00ff */
[----:B------:R-:W-:Y:S02]  /*7070*/  IMAD.MOV.U32 R4, RZ, RZ, R12 ;  /* 0x000000ffff047224 */ /* 0x000fe400078e000c */
[----:B------:R-:W-:Y:S02]  /*7080*/  IMAD.MOV.U32 R5, RZ, RZ, R19 ;  /* 0x000000ffff057224 */ /* 0x000fe400078e0013 */
[----:B------:R-:W-:-:S02]  /*7090*/  IMAD.MOV.U32 R7, RZ, RZ, R3 ;  /* 0x000000ffff077224 */ /* 0x000fc400078e0003 */
[----:B------:R-:W-:Y:S02]  /*70a0*/  IMAD.MOV.U32 R14, RZ, RZ, R8 ;  /* 0x000000ffff0e7224 */ /* 0x000fe400078e0008 */
[----:B------:R-:W-:Y:S02]  /*70b0*/  VIADD R26, R21, 0x40 ;  /* 0x00000040151a7836 */ /* 0x000fe40000000000 */
[----:B------:R-:W-:-:S07]  /*70c0*/  VIADD R27, R22, 0x40 ;  /* 0x00000040161b7836 */ /* 0x000fce0000000000 */
.L_x_172:
[----:B------:R-:W0:Y:S01]  /*70d0*/  S2R R20, SR_CgaCtaId ;  /* 0x0000000000147919 */ /* 0x000e220000008800 */
[----:B------:R-:W-:Y:S02]  /*70e0*/  MOV R15, 0x400 ;  /* 0x00000400000f7802 */ /* 0x000fe40000000f00 */
[----:B------:R-:W-:Y:S02]  /*70f0*/  ISETP.NE.AND P1, PT, R0, RZ, PT ;  /* 0x000000ff0000720c */ /* 0x000fe40003f25270 */
[----:B0-----:R-:W-:Y:S02]  /*7100*/  LEA R23, R20, R15, 0x18 ;  /* 0x0000000f14177211 */ /* 0x001fe400078ec0ff */
[----:B------:R-:W-:-:S09]  /*7110*/  SHF.L.U32 R15, R7, 0x1f, RZ ;  /* 0x0000001f070f7819 */ /* 0x000fd200000006ff */
[----:B------:R-:W0:Y:S01]  /*7120*/  @!P1 LDC R20, c[0x0][0x500] ;  /* 0x00014000ff149b82 */ /* 0x000e220000000800 */
[----:B------:R-:W-:-:S04]  /*7130*/  IMAD R24, R14, 0x8, R23 ;  /* 0x000000080e187824 */ /* 0x000fc800078e0217 */
[----:B------:R-:W1:Y:S02]  /*7140*/  SYNCS.PHASECHK.TRANS64.TRYWAIT P0, [R24+URZ+0x28], R15 ;  /* 0x0000280f180075a7 */ /* 0x000e64000800017f */
[----:B-1----:R-:W-:Y:S05]  /*7150*/  @!P0 BRA `(.L_x_170) ;  /* 0x0000000c00cc8947 */ /* 0x002fea0003800000 */
.L_x_190:
[----:B-1----:R-:W-:Y:S01]  /*7160*/  PRMT R15, R9, 0x9910, RZ ;  /* 0x00009910090f7816 */ /* 0x002fe200000000ff */
[----:B0-----:R0:W-:Y:S03]  /*7170*/  @!P1 SYNCS.ARRIVE.TRANS64 RZ, [R24+URZ], R20 ;  /* 0x0000001418ff99a7 */ /* 0x0011e6000800003f */
[----:B------:R-:W-:-:S13]  /*7180*/  ISETP.NE.AND P0, PT, R15, 0x2, PT ;  /* 0x000000020f00780c */ /* 0x000fda0003f05270 */
[----:B0-----:R-:W-:Y:S05]  /*7190*/  @P0 BRA `(.L_x_171) ;  /* 0x0000000000040947 */ /* 0x001fea0003800000 */
[----:B------:R-:W-:Y:S01]  /*71a0*/  BPT.TRAP 0x1 ;  /* 0x000000040000795c */ /* 0x000fe20000300000 */
.L_x_171:
[----:B------:R-:W-:Y:S01]  /*71b0*/  IMAD R15, R14, 0x2000, R13 ;  /* 0x000020000e0f7824 */ /* 0x000fe200078e020d */
[----:B------:R-:W-:Y:S01]  /*71c0*/  R2UR UR33, R24 ;  /* 0x00000000182172ca */ /* 0x000fe200000e0000 */
[--C-:B------:R-:W-:Y:S01]  /*71d0*/  IMAD R20, R14, 0x4000, R23.reuse ;  /* 0x000040000e147824 */ /* 0x100fe200078e0217 */
[----:B------:R-:W-:Y:S01]  /*71e0*/  R2UR UR36, R6 ;  /* 0x00000000062472ca */ /* 0x000fe200000e0000 */
[----:B------:R-:W-:Y:S01]  /*71f0*/  IMAD R15, R15, 0x2, R23 ;  /* 0x000000020f0f7824 */ /* 0x000fe200078e0217 */
[----:B------:R-:W-:Y:S01]  /*7200*/  R2UR UR35, R25 ;  /* 0x00000000192372ca */ /* 0x000fe200000e0000 */
[----:B------:R-:W-:Y:S01]  /*7210*/  VIADD R5, R5, 0xffffffff ;  /* 0xffffffff05057836 */ /* 0x000fe20000000000 */
[----:B------:R-:W-:Y:S01]  /*7220*/  R2UR UR24, R20 ;  /* 0x00000000141872ca */ /* 0x000fe200000e0000 */
[----:B------:R-:W-:Y:S01]  /*7230*/  UIADD3 UR14, UP0, UR42, 0xf0, URZ ;  /* 0x000000f02a0e7890 */ /* 0x000fe2000ff1e03f */
[----:B------:R-:W-:Y:S01]  /*7240*/  R2UR UR8, R15 ;  /* 0x000000000f0872ca */ /* 0x000fe200000e0000 */
[----:B------:R-:W-:Y:S01]  /*7250*/  UIADD3 UR22, UP1, UR42, 0x1f0, URZ ;  /* 0x000001f02a167890 */ /* 0x000fe2000ff3e03f */
[----:B------:R-:W-:Y:S01]  /*7260*/  R2UR UR34, R21 ;  /* 0x00000000152272ca */ /* 0x000fe200000e0000 */
[----:B------:R-:W-:Y:S01]  /*7270*/  UIADD3.X UR15, URZ, UR43, URZ, UP0, !UPT ;  /* 0x0000002b3f0f7290 */ /* 0x000fe200087fe43f */
[----:B------:R-:W-:Y:S01]  /*7280*/  R2UR UR26, R26 ;  /* 0x000000001a1a72ca */ /* 0x000fe200000e0000 */
[----:B------:R-:W-:Y:S01]  /*7290*/  UIADD3.X UR23, URZ, UR43, URZ, UP1, !UPT ;  /* 0x0000002b3f177290 */ /* 0x000fe20008ffe43f */
[----:B------:R-:W-:Y:S01]  /*72a0*/  R2UR UR19, R4 ;  /* 0x00000000041372ca */ /* 0x000fe200000e0000 */
[----:B------:R-:W-:Y:S01]  /*72b0*/  VIADD R14, R14, 0x1 ;  /* 0x000000010e0e7836 */ /* 0x000fe20000000000 */
[----:B------:R-:W-:Y:S01]  /*72c0*/  R2UR UR18, R22 ;  /* 0x00000000161272ca */ /* 0x000fe200000e0000 */
[----:B------:R-:W-:Y:S01]  /*72d0*/  UMOV UR30, 0x0 ;  /* 0x00000000001e7882 */ /* 0x000fe20000000000 */
[----:B------:R-:W-:Y:S01]  /*72e0*/  R2UR UR10, R27 ;  /* 0x000000001b0a72ca */ /* 0x000fe200000e0000 */
[----:B------:R-:W-:Y:S01]  /*72f0*/  UIADD3 UR32, UR24, 0x100, URZ ;  /* 0x0000010018207890 */ /* 0x000fe2000fffe03f */
[----:B------:R-:W-:Y:S01]  /*7300*/  ISETP.GT.AND P1, PT, R5, 0x1, PT ;  /* 0x000000010500780c */ /* 0x000fe20003f24270 */
[----:B------:R-:W-:Y:S01]  /*7310*/  UIADD3 UR24, UR24, 0x2100, URZ ;  /* 0x0000210018187890 */ /* 0x000fe2000fffe03f */
[----:B------:R-:W-:Y:S01]  /*7320*/  ISETP.NE.AND P0, PT, R14, 0x5, PT ;  /* 0x000000050e00780c */ /* 0x000fe20003f05270 */
[----:B------:R-:W-:Y:S01]  /*7330*/  UIADD3 UR16, UR8, 0x14100, URZ ;  /* 0x0001410008107890 */ /* 0x000fe2000fffe03f */
[----:B------:R-:W-:Y:S01]  /*7340*/  VIADD R4, R4, 0x40 ;  /* 0x0000004004047836 */ /* 0x000fe20000000000 */
[----:B------:R-:W-:Y:S01]  /*7350*/  UIADD3 UR8, UR8, 0x16100, URZ ;  /* 0x0001610008087890 */ /* 0x000fe2000fffe03f */
[----:B------:R-:W-:Y:S01]  /*7360*/  SEL R20, RZ, 0x1, P0 ;  /* 0x00000001ff147807 */ /* 0x000fe20000000000 */
[----:B------:R-:W-:Y:S01]  /*7370*/  UMOV UR31, 0x10000000 ;  /* 0x10000000001f7882 */ /* 0x000fe20000000000 */
[----:B------:R-:W-:Y:S01]  /*7380*/  UMOV UR25, UR33 ;  /* 0x0000002100197c82 */ /* 0x000fe20008000000 */
[----:B------:R-:W-:Y:S01]  /*7390*/  UMOV UR28, UR36 ;  /* 0x00000024001c7c82 */ /* 0x000fe20008000000 */
[----:B------:R-:W-:Y:S01]  /*73a0*/  UMOV UR27, UR35 ;  /* 0x00000023001b7c82 */ /* 0x000fe20008000000 */
[----:B------:R-:W-:Y:S01]  /*73b0*/  UMOV UR7, 0xf0000 ;  /* 0x000f000000077882 */ /* 0x000fe20000000000 */
[----:B------:R0:W-:Y:S01]  /*73c0*/  UTMALDG.3D [UR32], [UR14], desc[UR30] ;  /* 0x00001e200e0075b4 */ /* 0x0001e20008011000 */
[----:B------:R-:W-:Y:S01]  /*73d0*/  UMOV UR17, UR33 ;  /* 0x0000002100117c82 */ /* 0x000fe20008000000 */
[----:B------:R-:W-:Y:S01]  /*73e0*/  UMOV UR20, UR36 ;  /* 0x0000002400147c82 */ /* 0x000fe20008000000 */
[----:B------:R-:W-:Y:S01]  /*73f0*/  UMOV UR9, UR33 ;  /* 0x0000002100097c82 */ /* 0x000fe20008000000 */
[----:B------:R-:W-:Y:S01]  /*7400*/  UMOV UR11, UR19 ;  /* 0x00000013000b7c82 */ /* 0x000fe20008000000 */
[----:B------:R-:W-:Y:S01]  /*7410*/  UMOV UR12, UR36 ;  /* 0x00000024000c7c82 */ /* 0x000fe20008000000 */
[----:B------:R-:W-:Y:S01]  /*7420*/  LOP3.LUT R7, R7, R20, RZ, 0x3c, !PT ;  /* 0x0000001407077212 */ /* 0x000fe200078e3cff */
[----:B------:R-:W-:Y:S01]  /*7430*/  VIADD R25, R25, 0x40 ;  /* 0x0000004019197836 */ /* 0x000fe20000000000 */
[----:B------:R0:W-:Y:S01]  /*7440*/  UTMALDG.3D [UR24], [UR14], desc[UR30] ;  /* 0x00001e180e0075b4 */ /* 0x0001e20008011000 */
[----:B------:R-:W-:Y:S01]  /*7450*/  SEL R14, R14, RZ, P0 ;  /* 0x000000ff0e0e7207 */ /* 0x000fe20000000000 */
[----:B------:R0:W-:Y:S01]  /*7460*/  UTMALDG.3D.MULTICAST [UR16], [UR22], UR7, desc[UR30] ;  /* 0x00001e10160073b4 */ /* 0x0001e20008011807 */
[----:B------:R0:W-:Y:S02]  /*7470*/  UTMALDG.3D.MULTICAST [UR8], [UR22], UR7, desc[UR30] ;  /* 0x00001e08160073b4 */ /* 0x0001e40008011807 */
[----:B0-----:R-:W-:Y:S05]  /*7480*/  @P1 BRA `(.L_x_172) ;  /* 0xfffffffc00101947 */ /* 0x001fea000383ffff */
.L_x_169:
[----:B------:R-:W-:Y:S05]  /*7490*/  BSYNC B1 ;  /* 0x0000000000017941 */ /* 0x000fea0003800000 */
.L_x_168:
[----:B------:R-:W-:Y:S01]  /*74a0*/  LOP3.LUT P1, RZ, R10, 0xff, RZ, 0xc0, !PT ;  /* 0x000000ff0aff7812 */ /* 0x000fe2000782c0ff */
[C---:B------:R-:W-:Y:S01]  /*74b0*/  IMAD.IADD R7, R11.reuse, 0x1, R8 ;  /* 0x000000010b077824 */ /* 0x040fe200078e0208 */
[----:B------:R-:W-:Y:S01]  /*74c0*/  ULDC.64 UR8, c[0x0][0x650] ;  /* 0x0001940000087ab9 */ /* 0x000fe20000000a00 */
[----:B------:R-:W-:Y:S01]  /*74d0*/  ISETP.GE.U32.AND P2, PT, R11, 0x5, PT ;  /* 0x000000050b00780c */ /* 0x000fe20003f46070 */
[----:B------:R-:W-:Y:S01]  /*74e0*/  BSSY B1, `(.L_x_173) ;  /* 0x000006c000017945 */ /* 0x000fe20003800000 */
[----:B------:R-:W-:Y:S01]  /*74f0*/  IMAD.MOV.U32 R21, RZ, RZ, -0x1 ;  /* 0xffffffffff157424 */ /* 0x000fe200078e00ff */
[----:B------:R-:W-:Y:S01]  /*7500*/  ISETP.GT.U32.AND P0, PT, R7, 0x4, PT ;  /* 0x000000040700780c */ /* 0x000fe20003f04070 */
[----:B------:R-:W-:Y:S01]  /*7510*/  IMAD.MOV.U32 R20, RZ, RZ, -0x1 ;  /* 0xffffffffff147424 */ /* 0x000fe200078e00ff */
[----:B------:R-:W-:Y:S02]  /*7520*/  PRMT R10, RZ, 0x7610, R10 ;  /* 0x00007610ff0a7816 */ /* 0x000fe4000000000a */
[----:B------:R-:W-:-:S03]  /*7530*/  ISETP.LT.U32.AND P0, PT, R11, 0x5, P0 ;  /* 0x000000050b00780c */ /* 0x000fc60000701070 */
[----:B------:R-:W0:Y:S01]  /*7540*/  @P1 S2R R5, SR_CgaCtaId ;  /* 0x0000000000051919 */ /* 0x000e220000008800 */
[----:B------:R-:W-:-:S04]  /*7550*/  @P1 MOV R4, 0x400 ;  /* 0x0000040000041802 */ /* 0x000fc80000000f00 */
[----:B0-----:R-:W-:Y:S01]  /*7560*/  @P1 LEA R6, R5, R4, 0x18 ;  /* 0x0000000405061211 */ /* 0x001fe200078ec0ff */
[----:B------:R-:W-:Y:S01]  /*7570*/  IMAD.WIDE.U32 R4, R7, -0x33333333, RZ ;  /* 0xcccccccd07047825 */ /* 0x000fe200078e00ff */
[----:B------:R-:W-:Y:S02]  /*7580*/  SEL R4, RZ, 0x1, !P0 ;  /* 0x00000001ff047807 */ /* 0x000fe40004000000 */
[----:B------:R0:W-:Y:S01]  /*7590*/  @P1 SYNCS.ARRIVE.TRANS64.A1T0 RZ, [R6+URZ+0x68], RZ ;  /* 0x000068ff06ff19a7 */ /* 0x0001e2000810003f */
[----:B------:R-:W-:Y:S02]  /*75a0*/  IADD3 R16, P1, R16, UR38, RZ ;  /* 0x0000002610107c10 */ /* 0x000fe4000ff3e0ff */
[----:B------:R-:W-:Y:S02]  /*75b0*/  LOP3.LUT R3, R3, R4, RZ, 0x3c, !PT ;  /* 0x0000000403037212 */ /* 0x000fe400078e3cff */
[----:B------:R-:W-:Y:S02]  /*75c0*/  IADD3.X R17, R17, UR41, RZ, P1, !PT ;  /* 0x0000002911117c10 */ /* 0x000fe40008ffe4ff */
[----:B------:R-:W-:-:S02]  /*75d0*/  ISETP.GE.U32.AND P0, PT, R16, UR8, PT ;  /* 0x0000000810007c0c */ /* 0x000fc4000bf06070 */
[----:B0-----:R-:W-:Y:S02]  /*75e0*/  SHF.R.U32.HI R6, RZ, 0x2, R5 ;  /* 0x00000002ff067819 */ /* 0x001fe40000011605 */
[----:B------:R-:W-:Y:S02]  /*75f0*/  ISETP.GE.U32.AND.EX P0, PT, R17, UR9, PT, P0 ;  /* 0x0000000911007c0c */ /* 0x000fe4000bf06100 */
[----:B------:R-:W-:Y:S01]  /*7600*/  @P2 LOP3.LUT R3, R3, 0x1, R6, 0x78, !PT ;  /* 0x0000000103032812 */ /* 0x000fe200078e7806 */
[----:B------:R-:W-:Y:S01]  /*7610*/  IMAD R8, R6, -0x5, R7 ;  /* 0xfffffffb06087824 */ /* 0x000fe200078e0207 */
[----:B------:R-:W-:Y:S01]  /*7620*/  PRMT R4, RZ, 0x7610, R4 ;  /* 0x00007610ff047816 */ /* 0x000fe20000000004 */
[----:B------:R-:W-:-:S08]  /*7630*/  IMAD.MOV.U32 R6, RZ, RZ, -0x1 ;  /* 0xffffffffff067424 */ /* 0x000fd000078e00ff */
[----:B------:R-:W-:Y:S05]  /*7640*/  @P0 BRA `(.L_x_174) ;  /* 0x0000000400540947 */ /* 0x000fea0003800000 */
[----:B------:R-:W0:Y:S01]  /*7650*/  S2R R15, SR_CTAID.X ;  /* 0x00000000000f7919 */ /* 0x000e220000002500 */
[----:B------:R-:W-:Y:S01]  /*7660*/  ULDC.64 UR8, c[0x0][0x628] ;  /* 0x00018a0000087ab9 */ /* 0x000fe20000000a00 */
[----:B------:R-:W-:Y:S01]  /*7670*/  ULDC UR10, c[0x0][0x630] ;  /* 0x00018c00000a7ab9 */ /* 0x000fe20000000800 */
[----:B------:R-:W-:Y:S01]  /*7680*/  ISETP.NE.U32.AND P0, PT, RZ, UR8, PT ;  /* 0x00000008ff007c0c */ /* 0x000fe2000bf05070 */
[----:B------:R-:W1:Y:S01]  /*7690*/  S2R R20, SR_CTAID.Y ;  /* 0x0000000000147919 */ /* 0x000e620000002600 */
[----:B------:R-:W-:Y:S01]  /*76a0*/  ULDC UR11, c[0x0][0x150] ;  /* 0x00005400000b7ab9 */ /* 0x000fe20000000800 */
[----:B------:R-:W-:Y:S01]  /*76b0*/  IMAD.MOV.U32 R4, RZ, RZ, R16 ;  /* 0x000000ffff047224 */ /* 0x000fe200078e0010 */
[----:B------:R-:W-:Y:S01]  /*76c0*/  ISETP.NE.AND.EX P0, PT, RZ, UR9, PT, P0 ;  /* 0x00000009ff007c0c */ /* 0x000fe2000bf05300 */
[----:B------:R-:W-:Y:S01]  /*76d0*/  IMAD.MOV.U32 R5, RZ, RZ, R17 ;  /* 0x000000ffff057224 */ /* 0x000fe200078e0011 */
[----:B0-----:R-:W-:-:S11]  /*76e0*/  I2FP.F32.U32 R22, R15 ;  /* 0x0000000f00167245 */ /* 0x001fd60000201000 */
[----:B------:R-:W-:Y:S05]  /*76f0*/  @!P0 BRA `(.L_x_175) ;  /* 0x0000000000288947 */ /* 0x000fea0003800000 */
[----:B------:R-:W-:Y:S02]  /*7700*/  ULDC UR7, c[0x0][0x634] ;  /* 0x00018d0000077ab9 */ /* 0x000fe40000000800 */
[----:B------:R-:W-:-:S05]  /*7710*/  IADD3 R5, P0, R16, UR7, RZ ;  /* 0x0000000710057c10 */ /* 0x000fca000ff1e0ff */
[----:B------:R-:W-:-:S04]  /*7720*/  IMAD.X R21, RZ, RZ, R17, P0 ;  /* 0x000000ffff157224 */ /* 0x000fc800000e0611 */
[----:B------:R-:W-:-:S04]  /*7730*/  IMAD.WIDE.U32 R6, R21, UR8, RZ ;  /* 0x0000000815067c25 */ /* 0x000fc8000f8e00ff */
[----:B------:R-:W-:-:S04]  /*7740*/  IMAD.WIDE.U32 R6, P0, R5, UR9, R6 ;  /* 0x0000000905067c25 */ /* 0x000fc8000f800006 */
[----:B------:R-:W-:-:S04]  /*7750*/  IMAD.WIDE.U32 R4, R5, UR8, RZ ;  /* 0x0000000805047c25 */ /* 0x000fc8000f8e00ff */
[----:B------:R-:W-:Y:S01]  /*7760*/  IMAD.MOV.U32 R4, RZ, RZ, R7 ;  /* 0x000000ffff047224 */ /* 0x000fe200078e0007 */
[----:B------:R-:W-:Y:S01]  /*7770*/  IADD3 RZ, P1, R5, R6, RZ ;  /* 0x0000000605ff7210 */ /* 0x000fe20007f3e0ff */
[----:B------:R-:W-:-:S04]  /*7780*/  IMAD.X R5, RZ, RZ, RZ, P0 ;  /* 0x000000ffff057224 */ /* 0x000fc800000e06ff */
[----:B------:R-:W-:-:S08]  /*7790*/  IMAD.WIDE.U32.X R4, R21, UR9, R4, P1 ;  /* 0x0000000915047c25 */ /* 0x000fd000088e0404 */
.L_x_175:
[--C-:B------:R-:W-:Y:S01]  /*77a0*/  SHF.R.U64 R14, R4, UR10, R5.reuse ;  /* 0x0000000a040e7c19 */ /* 0x100fe20008001205 */
[----:B------:R-:W-:Y:S01]  /*77b0*/  FMUL R22, R22, UR11 ;  /* 0x0000000b16167c20 */ /* 0x000fe20008400000 */
[----:B------:R-:W-:Y:S01]  /*77c0*/  SHF.R.U32.HI R4, RZ, UR10, R5 ;  /* 0x0000000aff047c19 */ /* 0x000fe20008011605 */
[----:B------:R-:W0:Y:S01]  /*77d0*/  LDC R6, c[0x0][0x144] ;  /* 0x00005100ff067b82 */ /* 0x000e220000000800 */
[----:B------:R-:W-:Y:S01]  /*77e0*/  IADD3 R5, P0, RZ, -R14, RZ ;  /* 0x8000000eff057210 */ /* 0x000fe20007f1e0ff */
[----:B------:R-:W-:Y:S01]  /*77f0*/  ULDC UR7, c[0x0][0x154] ;  /* 0x0000550000077ab9 */ /* 0x000fe20000000800 */
[----:B-1----:R-:W-:Y:S01]  /*7800*/  I2FP.F32.U32 R7, R20 ;  /* 0x0000001400077245 */ /* 0x002fe20000201000 */
[----:B------:R-:W1:Y:S01]  /*7810*/  F2I.U32.TRUNC.NTZ R22, R22 ;  /* 0x0000001600167305 */ /* 0x000e62000020f000 */
[----:B------:R-:W-:Y:S01]  /*7820*/  ULDC.64 UR8, c[0x0][0x620] ;  /* 0x0001880000087ab9 */ /* 0x000fe20000000a00 */
[----:B------:R-:W-:Y:S01]  /*7830*/  IMAD.X R4, RZ, RZ, ~R4, P0 ;  /* 0x000000ffff047224 */ /* 0x000fe200000e0e04 */
[----:B------:R-:W-:Y:S01]  /*7840*/  ISETP.NE.AND P2, PT, R2, 0x1, PT ;  /* 0x000000010200780c */ /* 0x000fe20003f45270 */
[----:B------:R-:W-:Y:S01]  /*7850*/  FMUL R23, R7, UR7 ;  /* 0x0000000707177c20 */ /* 0x000fe20008400000 */
[----:B------:R-:W2:Y:S01]  /*7860*/  LDC R25, c[0x0][0x148] ;  /* 0x00005200ff197b82 */ /* 0x000ea20000000800 */
[----:B------:R-:W-:Y:S01]  /*7870*/  IMAD R4, R4, UR8, RZ ;  /* 0x0000000804047c24 */ /* 0x000fe2000f8e02ff */
[----:B------:R-:W-:-:S03]  /*7880*/  ULDC UR7, c[0x0][0x618] ;  /* 0x0001860000077ab9 */ /* 0x000fc60000000800 */
[----:B------:R-:W3:Y:S01]  /*7890*/  F2I.U32.TRUNC.NTZ R23, R23 ;  /* 0x0000001700177305 */ /* 0x000ee2000020f000 */
[C---:B------:R-:W-:Y:S02]  /*78a0*/  IMAD R7, R5.reuse, UR9, R4 ;  /* 0x0000000905077c24 */ /* 0x040fe4000f8e0204 */
[----:B------:R-:W-:Y:S01]  /*78b0*/  IMAD.WIDE.U32 R4, R5, UR8, R16 ;  /* 0x0000000805047c25 */ /* 0x000fe2000f8e0010 */
[----:B------:R-:W-:Y:S02]  /*78c0*/  ULDC.64 UR8, c[0x0][0x640] ;  /* 0x0001900000087ab9 */ /* 0x000fe40000000a00 */
[----:B------:R-:W-:Y:S01]  /*78d0*/  ISETP.NE.U32.AND P0, PT, RZ, UR8, PT ;  /* 0x00000008ff007c0c */ /* 0x000fe2000bf05070 */
[----:B------:R-:W-:Y:S02]  /*78e0*/  IMAD.IADD R5, R5, 0x1, R7 ;  /* 0x0000000105057824 */ /* 0x000fe400078e0207 */
[----:B-1----:R-:W-:Y:S01]  /*78f0*/  IMAD.MOV R22, RZ, RZ, -R22 ;  /* 0x000000ffff167224 */ /* 0x002fe200078e0a16 */
[----:B------:R-:W-:-:S02]  /*7900*/  ISETP.NE.AND.EX P0, PT, RZ, UR9, PT, P0 ;  /* 0x00000009ff007c0c */ /* 0x000fc4000bf05300 */
[----:B------:R-:W-:Y:S01]  /*7910*/  SHF.R.U64 R21, R4, UR7, R5 ;  /* 0x0000000704157c19 */ /* 0x000fe20008001205 */
[----:B0-----:R-:W-:Y:S01]  /*7920*/  IMAD R15, R6, R22, R15 ;  /* 0x00000016060f7224 */ /* 0x001fe200078e020f */
[----:B------:R-:W-:Y:S01]  /*7930*/  SHF.R.U32.HI R4, RZ, UR7, R5 ;  /* 0x00000007ff047c19 */ /* 0x000fe20008011605 */
[----:B------:R-:W-:Y:S01]  /*7940*/  ULDC UR7, c[0x0][0x608] ;  /* 0x0001820000077ab9 */ /* 0x000fe20000000800 */
[----:B---3--:R-:W-:Y:S02]  /*7950*/  IMAD.MOV R6, RZ, RZ, -R23 ;  /* 0x000000ffff067224 */ /* 0x008fe400078e0a17 */
[--C-:B------:R-:W-:Y:S02]  /*7960*/  SHF.R.U64 R22, R21, UR7, R4.reuse ;  /* 0x0000000715167c19 */ /* 0x100fe40008001204 */
[----:B------:R-:W-:Y:S01]  /*7970*/  SHF.R.U32.HI R5, RZ, UR7, R4 ;  /* 0x00000007ff057c19 */ /* 0x000fe20008011604 */
[----:B------:R-:W-:Y:S01]  /*7980*/  ULDC UR7, c[0x0][0x658] ;  /* 0x0001960000077ab9 */ /* 0x000fe20000000800 */
[----:B--2---:R-:W-:-:S02]  /*7990*/  @P2 IMAD R15, R25, R6, R20 ;  /* 0x00000006190f2224 */ /* 0x004fc400078e0214 */
[--C-:B------:R-:W-:Y:S02]  /*79a0*/  SHF.R.U64 R20, R22, UR7, R5.reuse ;  /* 0x0000000716147c19 */ /* 0x100fe40008001205 */
[----:B------:R-:W-:-:S03]  /*79b0*/  SHF.R.U32.HI R23, RZ, UR7, R5 ;  /* 0x00000007ff177c19 */ /* 0x000fc60008011605 */
[----:B------:R-:W-:Y:S02]  /*79c0*/  IMAD.MOV.U32 R6, RZ, RZ, R20 ;  /* 0x000000ffff067224 */ /* 0x000fe400078e0014 */
[----:B------:R-:W-:Y:S01]  /*79d0*/  IMAD.MOV.U32 R5, RZ, RZ, R23 ;  /* 0x000000ffff057224 */ /* 0x000fe200078e0017 */
[----:B------:R-:W-:Y:S06]  /*79e0*/  @!P0 BRA `(.L_x_176) ;  /* 0x00000000002c8947 */ /* 0x000fec0003800000 */
        /* <DEDUP_REMOVED lines=9> */
[----:B------:R-:W-:-:S04]  /*7a80*/  IMAD.WIDE.U32.X R4, R23, UR9, R4, P1 ;  /* 0x0000000917047c25 */ /* 0x000fc800088e0404 */
[----:B------:R-:W-:-:S07]  /*7a90*/  IMAD.MOV.U32 R6, RZ, RZ, R4 ;  /* 0x000000ffff067224 */ /* 0x000fce00078e0004 */
.L_x_176:
[----:B------:R-:W-:Y:S01]  /*7aa0*/  ULDC UR7, c[0x0][0x648] ;  /* 0x0001920000077ab9 */ /* 0x000fe20000000800 */
[----:B------:R-:W-:Y:S01]  /*7ab0*/  LOP3.LUT R4, R22, UR6, RZ, 0xc0, !PT ;  /* 0x0000000616047c12 */ /* 0x000fe2000f8ec0ff */
[----:B------:R-:W-:Y:S01]  /*7ac0*/  ULDC UR8, c[0x0][0x610] ;  /* 0x0001840000087ab9 */ /* 0x000fe20000000800 */
[----:B------:R-:W-:Y:S01]  /*7ad0*/  SHF.R.U64 R5, R6, UR7, R5 ;  /* 0x0000000706057c19 */ /* 0x000fe20008001205 */
[----:B------:R-:W-:Y:S01]  /*7ae0*/  ULDC UR7, c[0x0][0x638] ;  /* 0x00018e0000077ab9 */ /* 0x000fe20000000800 */
[----:B------:R-:W-:-:S03]  /*7af0*/  LOP3.LUT R21, R21, UR4, RZ, 0xc0, !PT ;  /* 0x0000000415157c12 */ /* 0x000fc6000f8ec0ff */
[----:B------:R-:W-:Y:S02]  /*7b00*/  IMAD.MOV R7, RZ, RZ, -R5 ;  /* 0x000000ffff077224 */ /* 0x000fe400078e0a05 */
[----:B------:R-:W-:Y:S02]  /*7b10*/  IMAD R4, R5, UR5, R4 ;  /* 0x0000000505047c24 */ /* 0x000fe4000f8e0204 */
[----:B------:R-:W-:Y:S01]  /*7b20*/  IMAD R20, R7, UR7, R20 ;  /* 0x0000000707147c24 */ /* 0x000fe2000f8e0214 */
[----:B------:R-:W-:Y:S01]  /*7b30*/  ULDC UR7, c[0x0][0x600] ;  /* 0x0001800000077ab9 */ /* 0x000fe20000000800 */
[----:B------:R-:W-:Y:S02]  /*7b40*/  IMAD R15, R4, UR8, R15 ;  /* 0x00000008040f7c24 */ /* 0x000fe4000f8e020f */
[----:B------:R-:W-:Y:S02]  /*7b50*/  IMAD R6, R20, UR7, R21 ;  /* 0x0000000714067c24 */ /* 0x000fe4000f8e0215 */
[----:B------:R-:W-:-:S03]  /*7b60*/  IMAD.MOV.U32 R4, RZ, RZ, 0x1 ;  /* 0x00000001ff047424 */ /* 0x000fc600078e00ff */
[----:B------:R-:W-:Y:S02]  /*7b70*/  SEL R20, R6, R15, !P2 ;  /* 0x0000000f06147207 */ /* 0x000fe40005000000 */
[----:B------:R-:W-:Y:S01]  /*7b80*/  SEL R21, R15, R6, !P2 ;  /* 0x000000060f157207 */ /* 0x000fe20005000000 */
[----:B------:R-:W-:-:S07]  /*7b90*/  IMAD.MOV.U32 R6, RZ, RZ, R14 ;  /* 0x000000ffff067224 */ /* 0x000fce00078e000e */
.L_x_174:
[----:B------:R-:W-:Y:S05]  /*7ba0*/  BSYNC B1 ;  /* 0x0000000000017941 */ /* 0x000fea0003800000 */
.L_x_173:
[----:B------:R-:W-:-:S13]  /*7bb0*/  LOP3.LUT P0, RZ, R4, 0xff, RZ, 0xc0, !PT ;  /* 0x000000ff04ff7812 */ /* 0x000fda000780c0ff */
[----:B------:R-:W-:Y:S05]  /*7bc0*/  @P0 BRA `(.L_x_177) ;  /* 0xfffffff000fc0947 */ /* 0x000fea000383ffff */
[----:B------:R-:W-:Y:S05]  /*7bd0*/  BSYNC B0 ;  /* 0x0000000000007941 */ /* 0x000fea0003800000 */
.L_x_166:
[----:B------:R-:W-:-:S03]  /*7be0*/  UMOV UR7, 0xffffffff ;  /* 0xffffffff00077882 */ /* 0x000fc60000000000 */
[----:B------:R-:W-:Y:S05]  /*7bf0*/  BRA.DIV UR7, `(.L_x_178) ;  /* 0x0000000607387947 */ /* 0x000fea000b800000 */
[----:B------:R-:W-:-:S13]  /*7c00*/  ELECT P6, URZ, PT ;  /* 0x00000000003f782f */ /* 0x000fda00038c0000 */
.L_x_193:
[----:B------:R-:W-:Y:S04]  /*7c10*/  BSSY B0, `(.L_x_179) ;  /* 0x0000034000007945 */ /* 0x000fe80003800000 */
[----:B------:R-:W-:Y:S05]  /*7c20*/  @!P6 BRA `(.L_x_180) ;  /* 0x0000000000c8e947 */ /* 0x000fea0003800000 */
[----:B------:R-:W-:-:S04]  /*7c30*/  LOP3.LUT R18, R18, 0x2, RZ, 0xfc, !PT ;  /* 0x0000000212127812 */ /* 0x000fc800078efcff */
[----:B------:R-:W-:-:S13]  /*7c40*/  ISETP.NE.AND P0, PT, R18, 0x3, PT ;  /* 0x000000031200780c */ /* 0x000fda0003f05270 */
[----:B------:R-:W-:Y:S05]  /*7c50*/  @!P0 BRA `(.L_x_181) ;  /* 0x0000000000048947 */ /* 0x000fea0003800000 */
[----:B------:R-:W-:Y:S01]  /*7c60*/  BPT.TRAP 0x1 ;  /* 0x000000040000795c */ /* 0x000fe20000300000 */
.L_x_181:
[----:B------:R-:W0:Y:S01]  /*7c70*/  S2R R5, SR_CgaCtaId ;  /* 0x0000000000057919 */ /* 0x000e220000008800 */
[----:B------:R-:W-:Y:S02]  /*7c80*/  MOV R0, 0x400 ;  /* 0x0000040000007802 */ /* 0x000fe40000000f00 */
[----:B------:R-:W-:Y:S02]  /*7c90*/  SHF.L.U32 R2, R3, 0x1f, RZ ;  /* 0x0000001f03027819 */ /* 0x000fe400000006ff */
[----:B0-----:R-:W-:-:S05]  /*7ca0*/  LEA R5, R5, R0, 0x18 ;  /* 0x0000000005057211 */ /* 0x001fca00078ec0ff */
[----:B------:R-:W-:-:S04]  /*7cb0*/  VIADD R5, R5, 0x28 ;  /* 0x0000002805057836 */ /* 0x000fc80000000000 */
[C---:B------:R-:W-:Y:S02]  /*7cc0*/  IMAD R7, R8.reuse, 0x8, R5 ;  /* 0x0000000808077824 */ /* 0x040fe400078e0205 */
[----:B------:R-:W-:Y:S02]  /*7cd0*/  VIADD R8, R8, 0x1 ;  /* 0x0000000108087836 */ /* 0x000fe40000000000 */
[----:B------:R-:W0:Y:S03]  /*7ce0*/  SYNCS.PHASECHK.TRANS64.TRYWAIT P0, [R7+URZ], R2 ;  /* 0x00000002070075a7 */ /* 0x000e26000800017f */
[----:B------:R-:W-:-:S04]  /*7cf0*/  ISETP.NE.AND P1, PT, R8, 0x5, PT ;  /* 0x000000050800780c */ /* 0x000fc80003f25270 */
[----:B------:R-:W-:Y:S02]  /*7d00*/  SEL R0, RZ, 0x1, P1 ;  /* 0x00000001ff007807 */ /* 0x000fe40000800000 */
[----:B------:R-:W-:Y:S02]  /*7d10*/  SEL R8, R8, RZ, P1 ;  /* 0x000000ff08087207 */ /* 0x000fe40000800000 */
[----:B------:R-:W-:-:S03]  /*7d20*/  LOP3.LUT R9, R3, R0, RZ, 0x3c, !PT ;  /* 0x0000000003097212 */ /* 0x000fc600078e3cff */
[----:B------:R-:W-:Y:S01]  /*7d30*/  IMAD R6, R8, 0x8, R5 ;  /* 0x0000000808067824 */ /* 0x000fe200078e0205 */
[----:B------:R-:W-:Y:S01]  /*7d40*/  SHF.L.U32 R3, R9, 0x1f, RZ ;  /* 0x0000001f09037819 */ /* 0x000fe200000006ff */
[----:B0-----:R-:W-:Y:S06]  /*7d50*/  @!P0 BRA `(.L_x_182) ;  /* 0x0000000400008947 */ /* 0x001fec0003800000 */
.L_x_194:
[----:B------:R-:W1:Y:S01]  /*7d60*/  SYNCS.PHASECHK.TRANS64.TRYWAIT P0, [R6+URZ], R3 ;  /* 0x00000003060075a7 */ /* 0x000e62000800017f */
[----:B------:R-:W-:-:S05]  /*7d70*/  VIADD R0, R8, 0x1 ;  /* 0x0000000108007836 */ /* 0x000fca0000000000 */
[----:B------:R-:W-:-:S04]  /*7d80*/  ISETP.NE.AND P1, PT, R0, 0x5, PT ;  /* 0x000000050000780c */ /* 0x000fc80003f25270 */
[----:B0-----:R-:W-:Y:S02]  /*7d90*/  SEL R2, RZ, 0x1, P1 ;  /* 0x00000001ff027807 */ /* 0x001fe40000800000 */
[----:B------:R-:W-:Y:S02]  /*7da0*/  SEL R0, R0, RZ, P1 ;  /* 0x000000ff00007207 */ /* 0x000fe40000800000 */
[----:B------:R-:W-:-:S03]  /*7db0*/  LOP3.LUT R9, R9, R2, RZ, 0x3c, !PT ;  /* 0x0000000209097212 */ /* 0x000fc600078e3cff */
[----:B------:R-:W-:Y:S01]  /*7dc0*/  IMAD R7, R0, 0x8, R5 ;  /* 0x0000000800077824 */ /* 0x000fe200078e0205 */
[----:B------:R-:W-:Y:S01]  /*7dd0*/  SHF.L.U32 R4, R9, 0x1f, RZ ;  /* 0x0000001f09047819 */ /* 0x000fe200000006ff */
[----:B-1----:R-:W-:Y:S06]  /*7de0*/  @!P0 BRA `(.L_x_183) ;  /* 0x0000000000f08947 */ /* 0x002fec0003800000 */
.L_x_195:
[----:B------:R-:W1:Y:S01]  /*7df0*/  SYNCS.PHASECHK.TRANS64.TRYWAIT P0, [R7+URZ], R4 ;  /* 0x00000004070075a7 */ /* 0x000e62000800017f */
[----:B------:R-:W-:-:S05]  /*7e00*/  VIADD R0, R0, 0x1 ;  /* 0x0000000100007836 */ /* 0x000fca0000000000 */
[----:B------:R-:W-:-:S04]  /*7e10*/  ISETP.NE.AND P1, PT, R0, 0x5, PT ;  /* 0x000000050000780c */ /* 0x000fc80003f25270 */
[----:B------:R-:W-:Y:S02]  /*7e20*/  SEL R2, RZ, 0x1, P1 ;  /* 0x00000001ff027807 */ /* 0x000fe40000800000 */
[----:B------:R-:W-:Y:S02]  /*7e30*/  SEL R0, R0, RZ, P1 ;  /* 0x000000ff00007207 */ /* 0x000fe40000800000 */
[----:B------:R-:W-:-:S03]  /*7e40*/  LOP3.LUT R9, R9, R2, RZ, 0x3c, !PT ;  /* 0x0000000209097212 */ /* 0x000fc600078e3cff */
[----:B0-----:R-:W-:Y:S01]  /*7e50*/  IMAD R6, R0, 0x8, R5 ;  /* 0x0000000800067824 */ /* 0x001fe200078e0205 */
[----:B------:R-:W-:Y:S01]  /*7e60*/  SHF.L.U32 R3, R9, 0x1f, RZ ;  /* 0x0000001f09037819 */ /* 0x000fe200000006ff */
[----:B-1----:R-:W-:Y:S06]  /*7e70*/  @!P0 BRA `(.L_x_184) ;  /* 0x0000000000e08947 */ /* 0x002fec0003800000 */
.L_x_196:
[----:B------:R-:W1:Y:S01]  /*7e80*/  SYNCS.PHASECHK.TRANS64.TRYWAIT P0, [R6+URZ], R3 ;  /* 0x00000003060075a7 */ /* 0x000e62000800017f */
[----:B------:R-:W-:-:S05]  /*7e90*/  VIADD R0, R0, 0x1 ;  /* 0x0000000100007836 */ /* 0x000fca0000000000 */
[----:B------:R-:W-:-:S04]  /*7ea0*/  ISETP.NE.AND P1, PT, R0, 0x5, PT ;  /* 0x000000050000780c */ /* 0x000fc80003f25270 */
[----:B------:R-:W-:Y:S02]  /*7eb0*/  SEL R2, RZ, 0x1, P1 ;  /* 0x00000001ff027807 */ /* 0x000fe40000800000 */
[----:B------:R-:W-:Y:S02]  /*7ec0*/  SEL R0, R0, RZ, P1 ;  /* 0x000000ff00007207 */ /* 0x000fe40000800000 */
[----:B------:R-:W-:Y:S01]  /*7ed0*/  LOP3.LUT R2, R9, R2, RZ, 0x3c, !PT ;  /* 0x0000000209027212 */ /* 0x000fe200078e3cff */
[----:B-1----:R-:W-:Y:S06]  /*7ee0*/  @!P0 BRA `(.L_x_185) ;  /* 0x0000000000d88947 */ /* 0x002fec0003800000 */
.L_x_197:
[----:B------:R-:W-:Y:S01]  /*7ef0*/  IMAD R5, R0, 0x8, R5 ;  /* 0x0000000800057824 */ /* 0x000fe200078e0205 */
[----:B------:R-:W-:-:S07]  /*7f00*/  SHF.L.U32 R0, R2, 0x1f, RZ ;  /* 0x0000001f02007819 */ /* 0x000fce00000006ff */
.L_x_186:
[----:B--2---:R2:W3:Y:S02]  /*7f10*/  SYNCS.PHASECHK.TRANS64.TRYWAIT P0, [R5+URZ], R0 ;  /* 0x00000000050075a7 */ /* 0x0044e4000800017f */
[----:B---3--:R-:W-:Y:S05]  /*7f20*/  @!P0 NANOSLEEP.SYNCS 0x989680 ;  /* 0x009896800000895d */ /* 0x008fea0003900000 */
[----:B------:R-:W3:Y:S02]  /*7f30*/  @!P0 SYNCS.PHASECHK.TRANS64 P0, [R5+URZ], R0 ;  /* 0x00000000050085a7 */ /* 0x000ee4000800007f */
[----:B---3--:R-:W-:Y:S05]  /*7f40*/  @!P0 BRA `(.L_x_186) ;  /* 0xfffffffc00f08947 */ /* 0x008fea000383ffff */
.L_x_180:
[----:B------:R-:W-:Y:S05]  /*7f50*/  BSYNC B0 ;  /* 0x0000000000007941 */ /* 0x000fea0003800000 */
.L_x_179:
[----:B------:R-:W-:Y:S05]  /*7f60*/  EXIT ;  /* 0x000000000000794d */ /* 0x000fea0003800000 */
.L_x_21:
[----:B-1----:R1:W2:Y:S02]  /*7f70*/  SYNCS.PHASECHK.TRANS64.TRYWAIT P1, [R3+URZ], R0 ;  /* 0x00000000030075a7 */ /* 0x0022a4000802017f */
[----:B--2---:R-:W-:Y:S05]  /*7f80*/  @!P1 NANOSLEEP.SYNCS 0x989680 ;  /* 0x009896800000995d */ /* 0x004fea0003900000 */
[----:B------:R-:W2:Y:S02]  /*7f90*/  @!P1 SYNCS.PHASECHK.TRANS64 P1, [R3+URZ], R0 ;  /* 0x00000000030095a7 */ /* 0x000ea4000802007f */
[----:B--2---:R-:W-:Y:S05]  /*7fa0*/  @!P1 BRA `(.L_x_21) ;  /* 0xfffffffc00f09947 */ /* 0x004fea000383ffff */
[----:B------:R-:W-:Y:S05]  /*7fb0*/  BRA `(.L_x_20) ;  /* 0xffffff9800087947 */ /* 0x000fea000383ffff */
.L_x_26:
[----:B-1----:R1:W2:Y:S02]  /*7fc0*/  SYNCS.PHASECHK.TRANS64.TRYWAIT P1, [R5+URZ], R4 ;  /* 0x00000004050075a7 */ /* 0x0022a4000802017f */
[----:B--2---:R-:W-:Y:S05]  /*7fd0*/  @!P1 NANOSLEEP.SYNCS 0x989680 ;  /* 0x009896800000995d */ /* 0x004fea0003900000 */
[----:B------:R-:W2:Y:S02]  /*7fe0*/  @!P1 SYNCS.PHASECHK.TRANS64 P1, [R5+URZ], R4 ;  /* 0x00000004050095a7 */ /* 0x000ea4000802007f */
[----:B--2---:R-:W-:Y:S05]  /*7ff0*/  @!P1 BRA `(.L_x_26) ;  /* 0xfffffffc00f09947 */ /* 0x004fea000383ffff */
[----:B------:R-:W-:Y:S05]  /*8000*/  BRA `(.L_x_25) ;  /* 0xffffff9800e47947 */ /* 0x000fea000383ffff */
.L_x_167:
[----:B------:R-:W-:Y:S01]  /*8010*/  BSSY B1, `(.L_x_187) ;  /* 0x0000006000017945 */ /* 0x000fe20003800000 */
[----:B------:R-:W-:-:S07]  /*8020*/  IMAD.MOV.U32 R15, RZ, RZ, -0x1 ;  /* 0xffffffffff0f7424 */ /* 0x000fce00078e00ff */
[----:B------:R-:W-:Y:S05]  /*8030*/  WARPSYNC.COLLECTIVE R15, `(.L_x_188) ;  /* 0x000000000f0c7348 */ /* 0x000fea0003c00000 */
[----:B------:R-:W-:Y:S02]  /*8040*/  ELECT P6, UR62, PT ;  /* 0x00000000003e782f */ /* 0x000fe400038c0000 */
[----:B------:R-:W-:Y:S01]  /*8050*/  MOV R14, UR62 ;  /* 0x0000003e000e7c02 */ /* 0x000fe20008000f00 */
[----:B------:R-:W-:Y:S10]  /*8060*/  ENDCOLLECTIVE ;  /* 0x000000000000791b */ /* 0x000ff40003800000 */
.L_x_188:
[----:B------:R-:W-:Y:S05]  /*8070*/  BSYNC B1 ;  /* 0x0000000000017941 */ /* 0x000fea0003800000 */
.L_x_187:
[----:B------:R-:W-:Y:S05]  /*8080*/  BRA `(.L_x_189) ;  /* 0xffffffec00d87947 */ /* 0x000fea000383ffff */
.L_x_170:
[----:B-1----:R1:W2:Y:S02]  /*8090*/  SYNCS.PHASECHK.TRANS64.TRYWAIT P0, [R24+URZ+0x28], R15 ;  /* 0x0000280f180075a7 */ /* 0x0022a4000800017f */
[----:B--2---:R-:W-:Y:S05]  /*80a0*/  @!P0 NANOSLEEP.SYNCS 0x989680 ;  /* 0x009896800000895d */ /* 0x004fea0003900000 */
[----:B------:R-:W2:Y:S02]  /*80b0*/  @!P0 SYNCS.PHASECHK.TRANS64 P0, [R24+URZ+0x28], R15 ;  /* 0x0000280f180085a7 */ /* 0x000ea4000800007f */
[----:B--2---:R-:W-:Y:S05]  /*80c0*/  @!P0 BRA `(.L_x_170) ;  /* 0xfffffffc00f08947 */ /* 0x004fea000383ffff */
[----:B------:R-:W-:Y:S05]  /*80d0*/  BRA `(.L_x_190) ;  /* 0xfffffff000207947 */ /* 0x000fea000383ffff */
.L_x_178:
[----:B------:R-:W-:Y:S01]  /*80e0*/  BSSY B0, `(.L_x_191) ;  /* 0x0000006000007945 */ /* 0x000fe20003800000 */
[----:B------:R-:W-:-:S07]  /*80f0*/  IMAD.MOV.U32 R15, RZ, RZ, -0x1 ;  /* 0xffffffffff0f7424 */ /* 0x000fce00078e00ff */
[----:B------:R-:W-:Y:S05]  /*8100*/  WARPSYNC.COLLECTIVE R15, `(.L_x_192) ;  /* 0x000000000f0c7348 */ /* 0x000fea0003c00000 */
[----:B------:R-:W-:Y:S02]  /*8110*/  ELECT P6, UR62, PT ;  /* 0x00000000003e782f */ /* 0x000fe400038c0000 */
[----:B------:R-:W-:Y:S01]  /*8120*/  MOV R14, UR62 ;  /* 0x0000003e000e7c02 */ /* 0x000fe20008000f00 */
[----:B------:R-:W-:Y:S10]  /*8130*/  ENDCOLLECTIVE ;  /* 0x000000000000791b */ /* 0x000ff40003800000 */
.L_x_192:
[----:B------:R-:W-:Y:S05]  /*8140*/  BSYNC B0 ;  /* 0x0000000000007941 */ /* 0x000fea0003800000 */
.L_x_191:
[----:B------:R-:W-:Y:S05]  /*8150*/  BRA `(.L_x_193) ;  /* 0xfffffff800ac7947 */ /* 0x000fea000383ffff */
.L_x_182:
[----:B0-----:R0:W1:Y:S02]  /*8160*/  SYNCS.PHASECHK.TRANS64.TRYWAIT P0, [R7+URZ], R2 ;  /* 0x00000002070075a7 */ /* 0x001064000800017f */
[----:B-1----:R-:W-:Y:S05]  /*8170*/  @!P0 NANOSLEEP.SYNCS 0x989680 ;  /* 0x009896800000895d */ /* 0x002fea0003900000 */
[----:B------:R-:W1:Y:S02]  /*8180*/  @!P0 SYNCS.PHASECHK.TRANS64 P0, [R7+URZ], R2 ;  /* 0x00000002070085a7 */ /* 0x000e64000800007f */
[----:B-1----:R-:W-:Y:S05]  /*8190*/  @!P0 BRA `(.L_x_182) ;  /* 0xfffffffc00f08947 */ /* 0x002fea000383ffff */
[----:B------:R-:W-:Y:S05]  /*81a0*/  BRA `(.L_x_194) ;  /* 0xfffffff800ec7947 */ /* 0x000fea000383ffff */
.L_x_183:
[----:B0-----:R0:W1:Y:S02]  /*81b0*/  SYNCS.PHASECHK.TRANS64.TRYWAIT P0, [R6+URZ], R3 ;  /* 0x00000003060075a7 */ /* 0x001064000800017f */
[----:B-1----:R-:W-:Y:S05]  /*81c0*/  @!P0 NANOSLEEP.SYNCS 0x989680 ;  /* 0x009896800000895d */ /* 0x002fea0003900000 */
[----:B------:R-:W1:Y:S02]  /*81d0*/  @!P0 SYNCS.PHASECHK.TRANS64 P0, [R6+URZ], R3 ;  /* 0x00000003060085a7 */ /* 0x000e64000800007f */
[----:B-1----:R-:W-:Y:S05]  /*81e0*/  @!P0 BRA `(.L_x_183) ;  /* 0xfffffffc00f08947 */ /* 0x002fea000383ffff */
[----:B------:R-:W-:Y:S05]  /*81f0*/  BRA `(.L_x_195) ;  /* 0xfffffff800fc7947 */ /* 0x000fea000383ffff */
.L_x_184:
[----:B0-----:R0:W1:Y:S02]  /*8200*/  SYNCS.PHASECHK.TRANS64.TRYWAIT P0, [R7+URZ], R4 ;  /* 0x00000004070075a7 */ /* 0x001064000800017f */
[----:B-1----:R-:W-:Y:S05]  /*8210*/  @!P0 NANOSLEEP.SYNCS 0x989680 ;  /* 0x009896800000895d */ /* 0x002fea0003900000 */
[----:B------:R-:W1:Y:S02]  /*8220*/  @!P0 SYNCS.PHASECHK.TRANS64 P0, [R7+URZ], R4 ;  /* 0x00000004070085a7 */ /* 0x000e64000800007f */
[----:B-1----:R-:W-:Y:S05]  /*8230*/  @!P0 BRA `(.L_x_184) ;  /* 0xfffffffc00f08947 */ /* 0x002fea000383ffff */
[----:B------:R-:W-:Y:S05]  /*8240*/  BRA `(.L_x_196) ;  /* 0xfffffffc000c7947 */ /* 0x000fea000383ffff */
.L_x_185:
[----:B-1----:R1:W2:Y:S02]  /*8250*/  SYNCS.PHASECHK.TRANS64.TRYWAIT P0, [R6+URZ], R3 ;  /* 0x00000003060075a7 */ /* 0x0022a4000800017f */
[----:B--2---:R-:W-:Y:S05]  /*8260*/  @!P0 NANOSLEEP.SYNCS 0x989680 ;  /* 0x009896800000895d */ /* 0x004fea0003900000 */
[----:B------:R-:W2:Y:S02]  /*8270*/  @!P0 SYNCS.PHASECHK.TRANS64 P0, [R6+URZ], R3 ;  /* 0x00000003060085a7 */ /* 0x000ea4000800007f */
[----:B--2---:R-:W-:Y:S05]  /*8280*/  @!P0 BRA `(.L_x_185) ;  /* 0xfffffffc00f08947 */ /* 0x004fea000383ffff */
[----:B------:R-:W-:Y:S05]  /*8290*/  BRA `(.L_x_197) ;  /* 0xfffffffc00147947 */ /* 0x000fea000383ffff */
.L_x_198:
[----:B------:R-:W-:-:S00]  /*82a0*/  BRA `(.L_x_198) ;  /* 0xfffffffc00fc7947 */ /* 0x000fc0000383ffff */
[----:B------:R-:W-:-:S00]  /*82b0*/  NOP ;  /* 0x0000000000007918 */ /* 0x000fc00000000000 */
        /* <DEDUP_REMOVED lines=12> */
.L_x_199:


//--------------------- .nv.global.init           --------------------------
	.section	.nv.global.init,"aw",@progbits
.nv.global.init:
	.type		$str$22,@object
	.size		$str$22,($str$23 - $str$22)
$str$22:
        /*0000*/ 	.byte	0x6b, 0x5f, 0x74, 0x69, 0x6c, 0x65, 0x5f, 0x63, 0x6f, 0x75, 0x6e, 0x74, 0x20, 0x3e, 0x3d, 0x20
        /*0010*/ 	.byte	0x31, 0x00
	.type		$str$23,@object
	.size		$str$23,(__unnamed_1 - $str$23)
$str$23:
        /*0012*/ 	.byte	0x2f, 0x74, 0x6d, 0x70, 0x2f, 0x63, 0x75, 0x74, 0x6c, 0x61, 0x73, 0x73, 0x5f, 0x73, 0x77, 0x65
        /*0022*/ 	.byte	0x65, 0x70, 0x5f, 0x73, 0x72, 0x63, 0x2f, 0x69, 0x6e, 0x63, 0x6c, 0x75, 0x64, 0x65, 0x2f, 0x63
        /*0032*/ 	.byte	0x75, 0x74, 0x6c, 0x61, 0x73, 0x73, 0x2f, 0x67, 0x65, 0x6d, 0x6d, 0x2f, 0x63, 0x6f, 0x6c, 0x6c
        /*0042*/ 	.byte	0x65, 0x63, 0x74, 0x69, 0x76, 0x65, 0x2f, 0x73, 0x6d, 0x39, 0x30, 0x5f, 0x6d, 0x6d, 0x61, 0x5f
        /*0052*/ 	.byte	0x74, 0x6d, 0x61, 0x5f, 0x67, 0x6d, 0x6d, 0x61, 0x5f, 0x73, 0x73, 0x5f, 0x77, 0x61, 0x72, 0x70
        /*0062*/ 	.byte	0x73, 0x70, 0x65, 0x63, 0x69, 0x61, 0x6c, 0x69, 0x7a, 0x65, 0x64, 0x2e, 0x68, 0x70, 0x70, 0x00
	.type		__unnamed_1,@object
	.size		__unnamed_1,(.L_0 - __unnamed_1)
__unnamed_1:
        /*0072*/ 	.byte	0x76, 0x6f, 0x69, 0x64, 0x20, 0x63, 0x75, 0x74, 0x6c, 0x61, 0x73, 0x73, 0x3a, 0x3a, 0x67, 0x65
        /* <DEDUP_REMOVED lines=180> */
        /*0bc2*/ 	.byte	0x6e, 0x74, 0x69, 0x74, 0x79, 0x5d, 0x00
.L_0:


//--------------------- .nv.shared._ZN7cutlass13device_kernelINS_4gemm6kernel13GemmUniversalIN4cute5tupleIJiiiiEEENS1_10collective13CollectiveMmaINS1_34MainloopSm90TmaGmmaWarpSpecializedILi5ENS5_IJNS4_1CILi4EEENSA_ILi1EEESC_EEENS1_35KernelTmaWarpSpecializedCooperativeEEENS5_IJNSA_ILi128EEESG_NSA_ILi64EEEEEENS_6half_tENS5_IJSC_llEEESJ_SK_NS4_8TiledMMAINS4_8MMA_AtomIJNS4_4SM904GMMA26MMA_64x128x16_F32F16F16_SSILNSO_5MajorE1ELSQ_1ELNSO_7ScaleInE1ELSR_1EEEEEENS4_6LayoutINS5_IJNSA_ILi2EEESC_SC_EEENS5_IJSC_NSA_ILi0EEESX_EEEEENS5_IJNS4_10UnderscoreES10_S10_EEEEENS4_13SM90_TMA_LOADENS4_14ComposedLayoutINS4_7SwizzleILi3ELi4ELi3EEENS4_18smem_ptr_flag_bitsILi16EEENSU_INS5_IJSH_NSA_ILi8EEEEEENS5_IJSC_SH_EEEEEEEvNS4_8identityENS4_23SM90_TMA_LOAD_MULTICASTES1D_vS1E_EENS_8epilogue10collective6detail29Sm90TmaWarpSpecializedAdapterINS1I_15DefaultEpilogueISJ_NS5_IJlSC_lEEES1M_NS1H_6thread17LinearCombinationISJ_Li1EffLNS1N_9ScaleType4KindE0ELNS_15FloatRoundStyleE2ESJ_EENS1_15EpilogueDefaultEEEEEvvEEEEvNT_6ParamsE --------------------------
	.section	.nv.shared._ZN7cutlass13device_kernelINS_4gemm6kernel13GemmUniversalIN4cute5tupleIJiiiiEEENS1_10collective13CollectiveMmaINS1_34MainloopSm90TmaGmmaWarpSpecializedILi5ENS5_IJNS4_1CILi4EEENSA_ILi1EEESC_EEENS1_35KernelTmaWarpSpecializedCooperativeEEENS5_IJNSA_ILi128EEESG_NSA_ILi64EEEEEENS_6half_tENS5_IJSC_llEEESJ_SK_NS4_8TiledMMAINS4_8MMA_AtomIJNS4_4SM904GMMA26MMA_64x128x16_F32F16F16_SSILNSO_5MajorE1ELSQ_1ELNSO_7ScaleInE1ELSR_1EEEEEENS4_6LayoutINS5_IJNSA_ILi2EEESC_SC_EEENS5_IJSC_NSA_ILi0EEESX_EEEEENS5_IJNS4_10UnderscoreES10_S10_EEEEENS4_13SM90_TMA_LOADENS4_14ComposedLayoutINS4_7SwizzleILi3ELi4ELi3EEENS4_18smem_ptr_flag_bitsILi16EEENSU_INS5_IJSH_NSA_ILi8EEEEEENS5_IJSC_SH_EEEEEEEvNS4_8identityENS4_23SM90_TMA_LOAD_MULTICASTES1D_vS1E_EENS_8epilogue10collective6detail29Sm90TmaWarpSpecializedAdapterINS1I_15DefaultEpilogueISJ_NS5_IJlSC_lEEES1M_NS1H_6thread17LinearCombinationISJ_Li1EffLNS1N_9ScaleType4KindE0ELNS_15FloatRoundStyleE2ESJ_EENS1_15EpilogueDefaultEEEEEvvEEEEvNT_6ParamsE,"aw",@nobits
	.sectionflags	@""
	.align	16
	.zero		1024


//--------------------- .nv.shared.reserved.0     --------------------------
	.section	.nv.shared.reserved.0,"aw",@nobits
	.weak		__nv_reservedSMEM_offset_0_alias
	.size		__nv_reservedSMEM_offset_0_alias, 0, 0
	.other		__nv_reservedSMEM_offset_0_alias,@"STO_CUDA_RESERVED_SHARED STV_DEFAULT"
__nv_reservedSMEM_offset_0_alias:
	.zero		0


//--------------------- .nv.global                --------------------------
	.section	.nv.global,"aw",@nobits
.nv.global:
	.type		_ZN40_INTERNAL_99f5cbda_4_k_cu_e1b4449e_210684cute1_E,@object
	.size		_ZN40_INTERNAL_99f5cbda_4_k_cu_e1b4449e_210684cute1_E,(_ZN40_INTERNAL_99f5cbda_4_k_cu_e1b4449e_210684cuda3std3__45__cpo6cbeginE - _ZN40_INTERNAL_99f5cbda_4_k_cu_e1b4449e_210684cute1_E)
_ZN40_INTERNAL_99f5cbda_4_k_cu_e1b4449e_210684cute1_E:
	.zero		1
	.type		_ZN40_INTERNAL_99f5cbda_4_k_cu_e1b4449e_210684cuda3std3__45__cpo6cbeginE,@object
	.size		_ZN40_INTERNAL_99f5cbda_4_k_cu_e1b4449e_210684cuda3std3__45__cpo6cbeginE,(_ZN40_INTERNAL_99f5cbda_4_k_cu_e1b4449e_210684cuda3std3__48in_placeE - _ZN40_INTERNAL_99f5cbda_4_k_cu_e1b4449e_210684cuda3std3__45__cpo6cbeginE)
_ZN40_INTERNAL_99f5cbda_4_k_cu_e1b4449e_210684cuda3std3__45__cpo6cbeginE:
	.zero		1
	.type		_ZN40_INTERNAL_99f5cbda_4_k_cu_e1b4449e_210684cuda3std3__48in_placeE,@object
	.size		_ZN40_INTERNAL_99f5cbda_4_k_cu_e1b4449e_210684cuda3std3__48in_placeE,(_ZN40_INTERNAL_99f5cbda_4_k_cu_e1b4449e_210684cuda3std6ranges3__45__cpo9iter_moveE - _ZN40_INTERNAL_99f5cbda_4_k_cu_e1b4449e_210684cuda3std3__48in_placeE)
_ZN40_INTERNAL_99f5cbda_4_k_cu_e1b4449e_210684cuda3std3__48in_placeE:
	.zero		1
	.type		_ZN40_INTERNAL_99f5cbda_4_k_cu_e1b4449e_210684cuda3std6ranges3__45__cpo9iter_moveE,@object
	.size		_ZN40_INTERNAL_99f5cbda_4_k_cu_e1b4449e_210684cuda3std6ranges3__45__cpo9iter_moveE,(_ZN40_INTERNAL_99f5cbda_4_k_cu_e1b4449e_210684cuda3std3__45__cpo5beginE - _ZN40_INTERNAL_99f5cbda_4_k_cu_e1b4449e_210684cuda3std6ranges3__45__cpo9iter_moveE)
_ZN40_INTERNAL_99f5cbda_4_k_cu_e1b4449e_210684cuda3std6ranges3__45__cpo9iter_moveE:
	.zero		1
	.type		_ZN40_INTERNAL_99f5cbda_4_k_cu_e1b4449e_210684cuda3std3__45__cpo5beginE,@object
	.size		_ZN40_INTERNAL_99f5cbda_4_k_cu_e1b4449e_210684cuda3std3__45__cpo5beginE,(_ZN40_INTERNAL_99f5cbda_4_k_cu_e1b4449e_210684cuda3std3__442_GLOBAL__N__99f5cbda_4_k_cu_e1b4449e_210686ignoreE - _ZN40_INTERNAL_99f5cbda_4_k_cu_e1b4449e_210684cuda3std3__45__cpo5beginE)
_ZN40_INTERNAL_99f5cbda_4_k_cu_e1b4449e_210684cuda3std3__45__cpo5beginE:
	.zero		1
	.type		_ZN40_INTERNAL_99f5cbda_4_k_cu_e1b4449e_210684cuda3std3__442_GLOBAL__N__99f5cbda_4_k_cu_e1b4449e_210686ignoreE,@object
	.size		_ZN40_INTERNAL_99f5cbda_4_k_cu_e1b4449e_210684cuda3std3__442_GLOBAL__N__99f5cbda_4_k_cu_e1b4449e_210686ignoreE,(_ZN40_INTERNAL_99f5cbda_4_k_cu_e1b4449e_210684cute7productE - _ZN40_INTERNAL_99f5cbda_4_k_cu_e1b4449e_210684cuda3std3__442_GLOBAL__N__99f5cbda_4_k_cu_e1b4449e_210686ignoreE)
_ZN40_INTERNAL_99f5cbda_4_k_cu_e1b4449e_210684cuda3std3__442_GLOBAL__N__99f5cbda_4_k_cu_e1b4449e_210686ignoreE:
	.zero		1
	.type		_ZN40_INTERNAL_99f5cbda_4_k_cu_e1b4449e_210684cute7productE,@object
	.size		_ZN40_INTERNAL_99f5cbda_4_k_cu_e1b4449e_210684cute7productE,(_ZN40_INTERNAL_99f5cbda_4_k_cu_e1b4449e_210684cuda3std3__45__cpo3endE - _ZN40_INTERNAL_99f5cbda_4_k_cu_e1b4449e_210684cute7productE)
_ZN40_INTERNAL_99f5cbda_4_k_cu_e1b4449e_210684cute7productE:
	.zero		1
	.type		_ZN40_INTERNAL_99f5cbda_4_k_cu_e1b4449e_210684cuda3std3__45__cpo3endE,@object
	.size		_ZN40_INTERNAL_99f5cbda_4_k_cu_e1b4449e_210684cuda3std3__45__cpo3endE,(_ZN40_INTERNAL_99f5cbda_4_k_cu_e1b4449e_210684cuda3std3__419piecewise_constructE - _ZN40_INTERNAL_99f5cbda_4_k_cu_e1b4449e_210684cuda3std3__45__cpo3endE)
_ZN40_INTERNAL_99f5cbda_4_k_cu_e1b4449e_210684cuda3std3__45__cpo3endE:
	.zero		1
	.type		_ZN40_INTERNAL_99f5cbda_4_k_cu_e1b4449e_210684cuda3std3__419piecewise_constructE,@object
	.size		_ZN40_INTERNAL_99f5cbda_4_k_cu_e1b4449e_210684cuda3std3__419piecewise_constructE,(_ZN40_INTERNAL_99f5cbda_4_k_cu_e1b4449e_210684cuda3std3__45__cpo4cendE - _ZN40_INTERNAL_99f5cbda_4_k_cu_e1b4449e_210684cuda3std3__419piecewise_constructE)
_ZN40_INTERNAL_99f5cbda_4_k_cu_e1b4449e_210684cuda3std3__419piecewise_constructE:
	.zero		1
	.type		_ZN40_INTERNAL_99f5cbda_4_k_cu_e1b4449e_210684cuda3std3__45__cpo4cendE,@object
	.size		_ZN40_INTERNAL_99f5cbda_4_k_cu_e1b4449e_210684cuda3std3__45__cpo4cendE,(_ZN40_INTERNAL_99f5cbda_4_k_cu_e1b4449e_210684cuda3std6ranges3__45__cpo4swapE - _ZN40_INTERNAL_99f5cbda_4_k_cu_e1b4449e_210684cuda3std3__45__cpo4cendE)
_ZN40_INTERNAL_99f5cbda_4_k_cu_e1b4449e_210684cuda3std3__45__cpo4cendE:
	.zero		1
	.type		_ZN40_INTERNAL_99f5cbda_4_k_cu_e1b4449e_210684cuda3std6ranges3__45__cpo4swapE,@object
	.size		_ZN40_INTERNAL_99f5cbda_4_k_cu_e1b4449e_210684cuda3std6ranges3__45__cpo4swapE,(.L_8 - _ZN40_INTERNAL_99f5cbda_4_k_cu_e1b4449e_210684cuda3std6ranges3__45__cpo4swapE)
_ZN40_INTERNAL_99f5cbda_4_k_cu_e1b4449e_210684cuda3std6ranges3__45__cpo4swapE:
	.zero		1
.L_8:


//--------------------- .nv.constant0._ZN7cutlass13device_kernelINS_4gemm6kernel13GemmUniversalIN4cute5tupleIJiiiiEEENS1_10collective13CollectiveMmaINS1_34MainloopSm90TmaGmmaWarpSpecializedILi5ENS5_IJNS4_1CILi4EEENSA_ILi1EEESC_EEENS1_35KernelTmaWarpSpecializedCooperativeEEENS5_IJNSA_ILi128EEESG_NSA_ILi64EEEEEENS_6half_tENS5_IJSC_llEEESJ_SK_NS4_8TiledMMAINS4_8MMA_AtomIJNS4_4SM904GMMA26MMA_64x128x16_F32F16F16_SSILNSO_5MajorE1ELSQ_1ELNSO_7ScaleInE1ELSR_1EEEEEENS4_6LayoutINS5_IJNSA_ILi2EEESC_SC_EEENS5_IJSC_NSA_ILi0EEESX_EEEEENS5_IJNS4_10UnderscoreES10_S10_EEEEENS4_13SM90_TMA_LOADENS4_14ComposedLayoutINS4_7SwizzleILi3ELi4ELi3EEENS4_18smem_ptr_flag_bitsILi16EEENSU_INS5_IJSH_NSA_ILi8EEEEEENS5_IJSC_SH_EEEEEEEvNS4_8identityENS4_23SM90_TMA_LOAD_MULTICASTES1D_vS1E_EENS_8epilogue10collective6detail29Sm90TmaWarpSpecializedAdapterINS1I_15DefaultEpilogueISJ_NS5_IJlSC_lEEES1M_NS1H_6thread17LinearCombinationISJ_Li1EffLNS1N_9ScaleType4KindE0ELNS_15FloatRoundStyleE2ESJ_EENS1_15EpilogueDefaultEEEEEvvEEEEvNT_6ParamsE --------------------------
	.section	.nv.constant0._ZN7cutlass13device_kernelINS_4gemm6kernel13GemmUniversalIN4cute5tupleIJiiiiEEENS1_10collective13CollectiveMmaINS1_34MainloopSm90TmaGmmaWarpSpecializedILi5ENS5_IJNS4_1CILi4EEENSA_ILi1EEESC_EEENS1_35KernelTmaWarpSpecializedCooperativeEEENS5_IJNSA_ILi128EEESG_NSA_ILi64EEEEEENS_6half_tENS5_IJSC_llEEESJ_SK_NS4_8TiledMMAINS4_8MMA_AtomIJNS4_4SM904GMMA26MMA_64x128x16_F32F16F16_SSILNSO_5MajorE1ELSQ_1ELNSO_7ScaleInE1ELSR_1EEEEEENS4_6LayoutINS5_IJNSA_ILi2EEESC_SC_EEENS5_IJSC_NSA_ILi0EEESX_EEEEENS5_IJNS4_10UnderscoreES10_S10_EEEEENS4_13SM90_TMA_LOADENS4_14ComposedLayoutINS4_7SwizzleILi3ELi4ELi3EEENS4_18smem_ptr_flag_bitsILi16EEENSU_INS5_IJSH_NSA_ILi8EEEEEENS5_IJSC_SH_EEEEEEEvNS4_8identityENS4_23SM90_TMA_LOAD_MULTICASTES1D_vS1E_EENS_8epilogue10collective6detail29Sm90TmaWarpSpecializedAdapterINS1I_15DefaultEpilogueISJ_NS5_IJlSC_lEEES1M_NS1H_6thread17LinearCombinationISJ_Li1EffLNS1N_9ScaleType4KindE0ELNS_15FloatRoundStyleE2ESJ_EENS1_15EpilogueDefaultEEEEEvvEEEEvNT_6ParamsE,"a",@progbits
	.sectionflags	@""
	.align	4
.nv.constant0._ZN7cutlass13device_kernelINS_4gemm6kernel13GemmUniversalIN4cute5tupleIJiiiiEEENS1_10collective13CollectiveMmaINS1_34MainloopSm90TmaGmmaWarpSpecializedILi5ENS5_IJNS4_1CILi4EEENSA_ILi1EEESC_EEENS1_35KernelTmaWarpSpecializedCooperativeEEENS5_IJNSA_ILi128EEESG_NSA_ILi64EEEEEENS_6half_tENS5_IJSC_llEEESJ_SK_NS4_8TiledMMAINS4_8MMA_AtomIJNS4_4SM904GMMA26MMA_64x128x16_F32F16F16_SSILNSO_5MajorE1ELSQ_1ELNSO_7ScaleInE1ELSR_1EEEEEENS4_6LayoutINS5_IJNSA_ILi2EEESC_SC_EEENS5_IJSC_NSA_ILi0EEESX_EEEEENS5_IJNS4_10UnderscoreES10_S10_EEEEENS4_13SM90_TMA_LOADENS4_14ComposedLayoutINS4_7SwizzleILi3ELi4ELi3EEENS4_18smem_ptr_flag_bitsILi16EEENSU_INS5_IJSH_NSA_ILi8EEEEEENS5_IJSC_SH_EEEEEEEvNS4_8identityENS4_23SM90_TMA_LOAD_MULTICASTES1D_vS1E_EENS_8epilogue10collective6detail29Sm90TmaWarpSpecializedAdapterINS1I_15DefaultEpilogueISJ_NS5_IJlSC_lEEES1M_NS1H_6thread17LinearCombinationISJ_Li1EffLNS1N_9ScaleType4KindE0ELNS_15FloatRoundStyleE2ESJ_EENS1_15EpilogueDefaultEEEEEvvEEEEvNT_6ParamsE:
	.zero		1664


//--------------------- SYMBOLS --------------------------

	.type		.nv.reservedSmem.offset0,@object
	.size		.nv.reservedSmem.offset0,0x4
	.type		__assertfail,@function
